	.target	sm_100a

	.elftype	@"ET_EXEC"


//--------------------- .note.nv.tkinfo           --------------------------
	.section	.note.nv.tkinfo,"",@"SHT_NOTE"
	.sectionflags	@"SHF_NOTE_NV_TKINFO"
	.tkinfo
        /*0018*/ 	.word	0x00000002
        /*0030*/ 	.string	""
        /*0030*/ 	.string	"ptxas"
        /*0030*/ 	.string	"Cuda compilation tools, release 13.0, V13.0.88"
        /*0030*/ 	.string	"Build cuda_13.0.r13.0/compiler.36424714_0"
        /*0030*/ 	.string	"-arch sm_100a -m 64 "



//--------------------- .note.nv.cuinfo           --------------------------
	.section	.note.nv.cuinfo,"",@"SHT_NOTE"
	.sectionflags	@"SHF_NOTE_NV_CUINFO"
        /*0018*/ 	.short	0x0002
        /*001a*/ 	.short	0x0064
        /*001c*/ 	.short	0x0082
	.zero		2


//--------------------- .nv.info                  --------------------------
	.section	.nv.info,"",@"SHT_CUDA_INFO"
	.align	4


	//----- nvinfo : EIATTR_REGCOUNT
	.align		4
        /*0000*/ 	.byte	0x04, 0x2f
        /*0002*/ 	.short	(.L_19 - .L_18)
	.align		4
.L_18:
        /*0004*/ 	.word	index@(_ZN7cutlass13device_kernelINS_4gemm6kernel13GemmUniversalIN4cute5tupleIJiiiiEEENS1_10collective13CollectiveMmaINS1_35MainloopSm100TmaUmmaWarpSpecializedILi5ELi2ELi4ENS5_IJNS4_1CILi2EEENSA_ILi1EEESC_EEEEENS5_IJNSA_ILi128EEENSA_ILi64EEESF_EEENS_6half_tENS5_IJlSC_lEEESI_SJ_NS4_8TiledMMAINS4_8MMA_AtomIJNS4_26SM100_MMA_F16BF16_2x1SM_SSISI_SI_fLi128ELi64ELNS4_4UMMA5MajorE0ELSO_0ELNSN_7ScaleInE0ELSP_0EEEEEENS4_6LayoutINS5_IJSC_SC_SC_EEENS5_IJNSA_ILi0EEESU_SU_EEEEENS5_IJNS4_10UnderscoreESX_SX_EEEEENS4_18SM100_TMA_2SM_LOADENS4_14ComposedLayoutINS4_7SwizzleILi3ELi4ELi3EEENS4_18smem_ptr_flag_bitsILi16EEENSS_INS5_IJNSA_ILi8EEESG_EEENS5_IJSG_SC_EEEEEEEvNS4_8identityES10_S1A_vS1B_EENS_8epilogue10collective18CollectiveEpilogueINS1D_23Sm100TmaWarpSpecializedILi3ELi2ELi16ELb1ELb0EEEJNS5_IJSG_SG_SF_EEENS5_IJNSS_ISG_SC_EENSS_INS5_IJNSA_ILi16EEESB_EEENS5_IJSC_NSA_ILi32EEEEEEEEEEESI_SJ_SI_SJ_NS1D_6fusion15FusionCallbacksIS1H_NS1Q_17LinearCombinationISI_fSI_fLNS_15FloatRoundStyleE2EEES1I_S1P_JEEENS4_5SM1004TMEM4LOAD26SM100_TMEM_LOAD_32dp32b16xENS4_13SM90_TMA_LOADENS11_INS12_ILi1ELi4ELi3EEES15_NSS_INS5_IJS16_S1K_EEENS5_IJS1K_SC_EEEEEEENS4_39AutoVectorizingCopyWithAssumedAlignmentILi128EEENS4_14SM90_TMA_STOREES25_S27_S27_EEEvvEEEEvNT_6ParamsE)
        /*0008*/ 	.word	0x00000059


	//----- nvinfo : EIATTR_FRAME_SIZE
	.align		4
.L_19:
        /*000c*/ 	.byte	0x04, 0x11
        /*000e*/ 	.short	(.L_21 - .L_20)
	.align		4
.L_20:
        /*0010*/ 	.word	index@($__internal_2_$__cuda_sm10x_tcgen05_guardrail_trap_unallocated_columns_being_dealloced)
        /*0014*/ 	.word	0x00000000


	//----- nvinfo : EIATTR_FRAME_SIZE
	.align		4
.L_21:
        /*0018*/ 	.byte	0x04, 0x11
        /*001a*/ 	.short	(.L_23 - .L_22)
	.align		4
.L_22:
        /*001c*/ 	.word	index@($__internal_1_$__cuda_sm10x_tcgen05_guardrail_trap_phase_invalid_during_alloc)
        /*0020*/ 	.word	0x00000000


	//----- nvinfo : EIATTR_FRAME_SIZE
	.align		4
.L_23:
        /*0024*/ 	.byte	0x04, 0x11
        /*0026*/ 	.short	(.L_25 - .L_24)
	.align		4
.L_24:
        /*0028*/ 	.word	index@($__internal_0_$__cuda_sm10x_tcgen05_guardrail_trap_col_being_dealloced_not_returned_by_alloc)
        /*002c*/ 	.word	0x00000000


	//----- nvinfo : EIATTR_FRAME_SIZE
	.align		4
.L_25:
        /*0030*/ 	.byte	0x04, 0x11
        /*0032*/ 	.short	(.L_27 - .L_26)
	.align		4
.L_26:
        /*0034*/ 	.word	index@(_ZN7cutlass13device_kernelINS_4gemm6kernel13GemmUniversalIN4cute5tupleIJiiiiEEENS1_10collective13CollectiveMmaINS1_35MainloopSm100TmaUmmaWarpSpecializedILi5ELi2ELi4ENS5_IJNS4_1CILi2EEENSA_ILi1EEESC_EEEEENS5_IJNSA_ILi128EEENSA_ILi64EEESF_EEENS_6half_tENS5_IJlSC_lEEESI_SJ_NS4_8TiledMMAINS4_8MMA_AtomIJNS4_26SM100_MMA_F16BF16_2x1SM_SSISI_SI_fLi128ELi64ELNS4_4UMMA5MajorE0ELSO_0ELNSN_7ScaleInE0ELSP_0EEEEEENS4_6LayoutINS5_IJSC_SC_SC_EEENS5_IJNSA_ILi0EEESU_SU_EEEEENS5_IJNS4_10UnderscoreESX_SX_EEEEENS4_18SM100_TMA_2SM_LOADENS4_14ComposedLayoutINS4_7SwizzleILi3ELi4ELi3EEENS4_18smem_ptr_flag_bitsILi16EEENSS_INS5_IJNSA_ILi8EEESG_EEENS5_IJSG_SC_EEEEEEEvNS4_8identityES10_S1A_vS1B_EENS_8epilogue10collective18CollectiveEpilogueINS1D_23Sm100TmaWarpSpecializedILi3ELi2ELi16ELb1ELb0EEEJNS5_IJSG_SG_SF_EEENS5_IJNSS_ISG_SC_EENSS_INS5_IJNSA_ILi16EEESB_EEENS5_IJSC_NSA_ILi32EEEEEEEEEEESI_SJ_SI_SJ_NS1D_6fusion15FusionCallbacksIS1H_NS1Q_17LinearCombinationISI_fSI_fLNS_15FloatRoundStyleE2EEES1I_S1P_JEEENS4_5SM1004TMEM4LOAD26SM100_TMEM_LOAD_32dp32b16xENS4_13SM90_TMA_LOADENS11_INS12_ILi1ELi4ELi3EEES15_NSS_INS5_IJS16_S1K_EEENS5_IJS1K_SC_EEEEEEENS4_39AutoVectorizingCopyWithAssumedAlignmentILi128EEENS4_14SM90_TMA_STOREES25_S27_S27_EEEvvEEEEvNT_6ParamsE)
        /*0038*/ 	.word	0x00000000


	//----- nvinfo : EIATTR_MIN_STACK_SIZE
	.align		4
.L_27:
        /*003c*/ 	.byte	0x04, 0x12
        /*003e*/ 	.short	(.L_29 - .L_28)
	.align		4
.L_28:
        /*0040*/ 	.word	index@(_ZN7cutlass13device_kernelINS_4gemm6kernel13GemmUniversalIN4cute5tupleIJiiiiEEENS1_10collective13CollectiveMmaINS1_35MainloopSm100TmaUmmaWarpSpecializedILi5ELi2ELi4ENS5_IJNS4_1CILi2EEENSA_ILi1EEESC_EEEEENS5_IJNSA_ILi128EEENSA_ILi64EEESF_EEENS_6half_tENS5_IJlSC_lEEESI_SJ_NS4_8TiledMMAINS4_8MMA_AtomIJNS4_26SM100_MMA_F16BF16_2x1SM_SSISI_SI_fLi128ELi64ELNS4_4UMMA5MajorE0ELSO_0ELNSN_7ScaleInE0ELSP_0EEEEEENS4_6LayoutINS5_IJSC_SC_SC_EEENS5_IJNSA_ILi0EEESU_SU_EEEEENS5_IJNS4_10UnderscoreESX_SX_EEEEENS4_18SM100_TMA_2SM_LOADENS4_14ComposedLayoutINS4_7SwizzleILi3ELi4ELi3EEENS4_18smem_ptr_flag_bitsILi16EEENSS_INS5_IJNSA_ILi8EEESG_EEENS5_IJSG_SC_EEEEEEEvNS4_8identityES10_S1A_vS1B_EENS_8epilogue10collective18CollectiveEpilogueINS1D_23Sm100TmaWarpSpecializedILi3ELi2ELi16ELb1ELb0EEEJNS5_IJSG_SG_SF_EEENS5_IJNSS_ISG_SC_EENSS_INS5_IJNSA_ILi16EEESB_EEENS5_IJSC_NSA_ILi32EEEEEEEEEEESI_SJ_SI_SJ_NS1D_6fusion15FusionCallbacksIS1H_NS1Q_17LinearCombinationISI_fSI_fLNS_15FloatRoundStyleE2EEES1I_S1P_JEEENS4_5SM1004TMEM4LOAD26SM100_TMEM_LOAD_32dp32b16xENS4_13SM90_TMA_LOADENS11_INS12_ILi1ELi4ELi3EEES15_NSS_INS5_IJS16_S1K_EEENS5_IJS1K_SC_EEEEEEENS4_39AutoVectorizingCopyWithAssumedAlignmentILi128EEENS4_14SM90_TMA_STOREES25_S27_S27_EEEvvEEEEvNT_6ParamsE)
        /*0044*/ 	.word	0x00000000
.L_29:


//--------------------- .nv.compat                --------------------------
	.section	.nv.compat,"",@"SHT_CUDA_COMPAT_INFO"
	.align	4
        /*0000*/ 	.byte	0x02, 0x09, 0x01, 0x00, 0x02, 0x02, 0x02, 0x00, 0x02, 0x05, 0x05, 0x00, 0x03, 0x07, 0x01, 0x01
        /*0010*/ 	.byte	0x02, 0x03, 0x01, 0x00, 0x02, 0x06, 0x01, 0x00, 0x04, 0x0b, 0x08, 0x00, 0x09, 0x00, 0x00, 0x00
        /*0020*/ 	.byte	0x00, 0x00, 0x00, 0x00


//--------------------- .nv.info._ZN7cutlass13device_kernelINS_4gemm6kernel13GemmUniversalIN4cute5tupleIJiiiiEEENS1_10collective13CollectiveMmaINS1_35MainloopSm100TmaUmmaWarpSpecializedILi5ELi2ELi4ENS5_IJNS4_1CILi2EEENSA_ILi1EEESC_EEEEENS5_IJNSA_ILi128EEENSA_ILi64EEESF_EEENS_6half_tENS5_IJlSC_lEEESI_SJ_NS4_8TiledMMAINS4_8MMA_AtomIJNS4_26SM100_MMA_F16BF16_2x1SM_SSISI_SI_fLi128ELi64ELNS4_4UMMA5MajorE0ELSO_0ELNSN_7ScaleInE0ELSP_0EEEEEENS4_6LayoutINS5_IJSC_SC_SC_EEENS5_IJNSA_ILi0EEESU_SU_EEEEENS5_IJNS4_10UnderscoreESX_SX_EEEEENS4_18SM100_TMA_2SM_LOADENS4_14ComposedLayoutINS4_7SwizzleILi3ELi4ELi3EEENS4_18smem_ptr_flag_bitsILi16EEENSS_INS5_IJNSA_ILi8EEESG_EEENS5_IJSG_SC_EEEEEEEvNS4_8identityES10_S1A_vS1B_EENS_8epilogue10collective18CollectiveEpilogueINS1D_23Sm100TmaWarpSpecializedILi3ELi2ELi16ELb1ELb0EEEJNS5_IJSG_SG_SF_EEENS5_IJNSS_ISG_SC_EENSS_INS5_IJNSA_ILi16EEESB_EEENS5_IJSC_NSA_ILi32EEEEEEEEEEESI_SJ_SI_SJ_NS1D_6fusion15FusionCallbacksIS1H_NS1Q_17LinearCombinationISI_fSI_fLNS_15FloatRoundStyleE2EEES1I_S1P_JEEENS4_5SM1004TMEM4LOAD26SM100_TMEM_LOAD_32dp32b16xENS4_13SM90_TMA_LOADENS11_INS12_ILi1ELi4ELi3EEES15_NSS_INS5_IJS16_S1K_EEENS5_IJS1K_SC_EEEEEEENS4_39AutoVectorizingCopyWithAssumedAlignmentILi128EEENS4_14SM90_TMA_STOREES25_S27_S27_EEEvvEEEEvNT_6ParamsE --------------------------
	.section	.nv.info._ZN7cutlass13device_kernelINS_4gemm6kernel13GemmUniversalIN4cute5tupleIJiiiiEEENS1_10collective13CollectiveMmaINS1_35MainloopSm100TmaUmmaWarpSpecializedILi5ELi2ELi4ENS5_IJNS4_1CILi2EEENSA_ILi1EEESC_EEEEENS5_IJNSA_ILi128EEENSA_ILi64EEESF_EEENS_6half_tENS5_IJlSC_lEEESI_SJ_NS4_8TiledMMAINS4_8MMA_AtomIJNS4_26SM100_MMA_F16BF16_2x1SM_SSISI_SI_fLi128ELi64ELNS4_4UMMA5MajorE0ELSO_0ELNSN_7ScaleInE0ELSP_0EEEEEENS4_6LayoutINS5_IJSC_SC_SC_EEENS5_IJNSA_ILi0EEESU_SU_EEEEENS5_IJNS4_10UnderscoreESX_SX_EEEEENS4_18SM100_TMA_2SM_LOADENS4_14ComposedLayoutINS4_7SwizzleILi3ELi4ELi3EEENS4_18smem_ptr_flag_bitsILi16EEENSS_INS5_IJNSA_ILi8EEESG_EEENS5_IJSG_SC_EEEEEEEvNS4_8identityES10_S1A_vS1B_EENS_8epilogue10collective18CollectiveEpilogueINS1D_23Sm100TmaWarpSpecializedILi3ELi2ELi16ELb1ELb0EEEJNS5_IJSG_SG_SF_EEENS5_IJNSS_ISG_SC_EENSS_INS5_IJNSA_ILi16EEESB_EEENS5_IJSC_NSA_ILi32EEEEEEEEEEESI_SJ_SI_SJ_NS1D_6fusion15FusionCallbacksIS1H_NS1Q_17LinearCombinationISI_fSI_fLNS_15FloatRoundStyleE2EEES1I_S1P_JEEENS4_5SM1004TMEM4LOAD26SM100_TMEM_LOAD_32dp32b16xENS4_13SM90_TMA_LOADENS11_INS12_ILi1ELi4ELi3EEES15_NSS_INS5_IJS16_S1K_EEENS5_IJS1K_SC_EEEEEEENS4_39AutoVectorizingCopyWithAssumedAlignmentILi128EEENS4_14SM90_TMA_STOREES25_S27_S27_EEEvvEEEEvNT_6ParamsE,"",@"SHT_CUDA_INFO"
	.sectionflags	@""
	.align	4


	//----- nvinfo : EIATTR_CUDA_API_VERSION
	.align		4
        /*0000*/ 	.byte	0x04, 0x37
        /*0002*/ 	.short	(.L_31 - .L_30)
.L_30:
        /*0004*/ 	.word	0x00000082


	//----- nvinfo : EIATTR_KPARAM_INFO
	.align		4
.L_31:
        /*0008*/ 	.byte	0x04, 0x17
        /*000a*/ 	.short	(.L_33 - .L_32)
.L_32:
        /*000c*/ 	.word	0x00000000
        /*0010*/ 	.short	0x0000
        /*0012*/ 	.short	0x0000
        /*0014*/ 	.byte	0x00, 0xf0, 0x01, 0x20


	//----- nvinfo : EIATTR_AT_ENTRY_FRAGMENTS
	.align		4
.L_33:
        /*0018*/ 	.byte	0x04, 0x4f
        /*001a*/ 	.short	(.L_35 - .L_34)


	//   ....[0]....
.L_34:
        /*001c*/ 	.word	0x00000007


	//----- nvinfo : EIATTR_RESERVED_SMEM_USED
	.align		4
.L_35:
        /*0020*/ 	.byte	0x01, 0x41
	.zero		2


	//----- nvinfo : EIATTR_SPARSE_MMA_MASK
	.align		4
        /*0024*/ 	.byte	0x03, 0x50
        /*0026*/ 	.short	0x0000


	//----- nvinfo : EIATTR_TCGEN05_2CTA_USED
	.align		4
        /*0028*/ 	.byte	0x01, 0x52
	.zero		2


	//----- nvinfo : EIATTR_MAXREG_COUNT
	.align		4
        /*002c*/ 	.byte	0x03, 0x1b
        /*002e*/ 	.short	0x00ff


	//----- nvinfo : EIATTR_NUM_BARRIERS
	.align		4
        /*0030*/ 	.byte	0x02, 0x4c
        /*0032*/ 	.byte	0x07
	.zero		1


	//----- nvinfo : EIATTR_EXTERNS
	.align		4
        /*0034*/ 	.byte	0x04, 0x0f
        /*0036*/ 	.short	(.L_37 - .L_36)


	//   ....[0]....
	.align		4
.L_36:
        /*0038*/ 	.word	index@(__assertfail)


	//----- nvinfo : EIATTR_MERCURY_ISA_VERSION
	.align		4
.L_37:
        /*003c*/ 	.byte	0x03, 0x5f
        /*003e*/ 	.short	0x0101


	//----- nvinfo : EIATTR_INT_WARP_WIDE_INSTR_OFFSETS
	.align		4
        /*0040*/ 	.byte	0x04, 0x31
        /*0042*/ 	.short	(.L_39 - .L_38)


	//   ....[0]....
.L_38:
        /*0044*/ 	.word	0x00000d10


	//   ....[1]....
        /*0048*/ 	.word	0x00000db0


	//   ....[2]....
        /*004c*/ 	.word	0x00002280


	//   ....[3]....
        /*0050*/ 	.word	0x000043b0


	//   ....[4]....
        /*0054*/ 	.word	0x000043d0


	//   ....[5]....
        /*0058*/ 	.word	0x00004400


	//   ....[6]....
        /*005c*/ 	.word	0x00004d10


	//   ....[7]....
        /*0060*/ 	.word	0x00004d80


	//   ....[8]....
        /*0064*/ 	.word	0x00004e90


	//   ....[9]....
        /*0068*/ 	.word	0x00005060


	//   ....[10]....
        /*006c*/ 	.word	0x00005110


	//   ....[11]....
        /*0070*/ 	.word	0x00005230


	//----- nvinfo : EIATTR_COOP_GROUP_MASK_REGIDS
	.align		4
.L_39:
        /*0074*/ 	.byte	0x04, 0x29
        /*0076*/ 	.short	(.L_41 - .L_40)


	//   ....[0]....
.L_40:
        /*0078*/ 	.word	0xffffffff


	//   ....[1]....
        /*007c*/ 	.word	0xffffffff


	//   ....[2]....
        /*0080*/ 	.word	0xffffffff


	//   ....[3]....
        /*0084*/ 	.word	0xffffffff


	//   ....[4]....
        /*0088*/ 	.word	0xffffffff


	//   ....[5]....
        /*008c*/ 	.word	0xffffffff


	//   ....[6]....
        /*0090*/ 	.word	0xffffffff


	//   ....[7]....
        /*0094*/ 	.word	0xffffffff


	//   ....[8]....
        /*0098*/ 	.word	0xffffffff


	//   ....[9]....
        /*009c*/ 	.word	0xffffffff


	//   ....[10]....
        /*00a0*/ 	.word	0xffffffff


	//   ....[11]....
        /*00a4*/ 	.word	0xffffffff


	//   ....[12]....
        /*00a8*/ 	.word	0xffffffff


	//   ....[13]....
        /*00ac*/ 	.word	0xffffffff


	//----- nvinfo : EIATTR_COOP_GROUP_INSTR_OFFSETS
	.align		4
.L_41:
        /*00b0*/ 	.byte	0x04, 0x28
        /*00b2*/ 	.short	(.L_43 - .L_42)


	//   ....[0]....
.L_42:
        /*00b4*/ 	.word	0x000000c0


	//   ....[1]....
        /*00b8*/ 	.word	0x00000500


	//   ....[2]....
        /*00bc*/ 	.word	0x000006a0


	//   ....[3]....
        /*00c0*/ 	.word	0x00000810


	//   ....[4]....
        /*00c4*/ 	.word	0x00000900


	//   ....[5]....
        /*00c8*/ 	.word	0x00000a60


	//   ....[6]....
        /*00cc*/ 	.word	0x00000bf0


	//   ....[7]....
        /*00d0*/ 	.word	0x00000e30


	//   ....[8]....
        /*00d4*/ 	.word	0x00002160


	//   ....[9]....
        /*00d8*/ 	.word	0x00002fd0


	//   ....[10]....
        /*00dc*/ 	.word	0x000034a0


	//   ....[11]....
        /*00e0*/ 	.word	0x000034d0


	//   ....[12]....
        /*00e4*/ 	.word	0x000042b0


	//   ....[13]....
        /*00e8*/ 	.word	0x000044c0


	//----- nvinfo : EIATTR_VRC_CTA_INIT_COUNT
	.align		4
.L_43:
        /*00ec*/ 	.byte	0x02, 0x4a
        /*00ee*/ 	.byte	0x80
	.zero		1


	//----- nvinfo : EIATTR_SYSCALL_OFFSETS
	.align		4
        /*00f0*/ 	.byte	0x04, 0x46
        /*00f2*/ 	.short	(.L_45 - .L_44)


	//   ....[0]....
.L_44:
        /*00f4*/ 	.word	0x00005dc0


	//   ....[1]....
        /*00f8*/ 	.word	0x00005eb0


	//   ....[2]....
        /*00fc*/ 	.word	0x00006670


	//   ....[3]....
        /*0100*/ 	.word	0x00006ff0


	//----- nvinfo : EIATTR_MBARRIER_INSTR_OFFSETS
	.align		4
.L_45:
        /*0104*/ 	.byte	0x04, 0x39
        /*0106*/ 	.short	(.L_47 - .L_46)


	//   ....[0]....
.L_46:
        /*0108*/ 	.word	0x000005f0
        /*010c*/ 	.word	0x000000ff
        /*0110*/ 	.word	0x00000000
        /*0114*/ 	.short	0x0100
        /*0116*/ 	.byte	0x08
	.zero		1


	//   ....[1]....
        /*0118*/ 	.word	0x00000600
        /*011c*/ 	.word	0x000000ff
        /*0120*/ 	.word	0x00000028
        /*0124*/ 	.short	0x0100
        /*0126*/ 	.byte	0x08
	.zero		1


	//   ....[2]....
        /*0128*/ 	.word	0x00000610
        /*012c*/ 	.word	0x000000ff
        /*0130*/ 	.word	0x00000008
        /*0134*/ 	.short	0x0100
        /*0136*/ 	.byte	0x08
	.zero		1


	//   ....[3]....
        /*0138*/ 	.word	0x00000620
        /*013c*/ 	.word	0x000000ff
        /*0140*/ 	.word	0x00000030
        /*0144*/ 	.short	0x0100
        /*0146*/ 	.byte	0x08
	.zero		1


	//   ....[4]....
        /*0148*/ 	.word	0x00000630
        /*014c*/ 	.word	0x000000ff
        /*0150*/ 	.word	0x00000010
        /*0154*/ 	.short	0x0100
        /*0156*/ 	.byte	0x08
	.zero		1


	//   ....[5]....
        /*0158*/ 	.word	0x00000640
        /*015c*/ 	.word	0x000000ff
        /*0160*/ 	.word	0x00000038
        /*0164*/ 	.short	0x0100
        /*0166*/ 	.byte	0x08
	.zero		1


	//   ....[6]....
        /*0168*/ 	.word	0x00000650
        /*016c*/ 	.word	0x000000ff
        /*0170*/ 	.word	0x00000018
        /*0174*/ 	.short	0x0100
        /*0176*/ 	.byte	0x08
	.zero		1


	//   ....[7]....
        /*0178*/ 	.word	0x00000660
        /*017c*/ 	.word	0x000000ff
        /*0180*/ 	.word	0x00000040
        /*0184*/ 	.short	0x0100
        /*0186*/ 	.byte	0x08
	.zero		1


	//   ....[8]....
        /*0188*/ 	.word	0x00000670
        /*018c*/ 	.word	0x000000ff
        /*0190*/ 	.word	0x00000020
        /*0194*/ 	.short	0x0100
        /*0196*/ 	.byte	0x08
	.zero		1


	//   ....[9]....
        /*0198*/ 	.word	0x00000680
        /*019c*/ 	.word	0x000000ff
        /*01a0*/ 	.word	0x00000048
        /*01a4*/ 	.short	0x0100
        /*01a6*/ 	.byte	0x08
	.zero		1


	//   ....[10]....
        /*01a8*/ 	.word	0x000007a0
        /*01ac*/ 	.word	0x000000ff
        /*01b0*/ 	.word	0x00000050
        /*01b4*/ 	.short	0x0100
        /*01b6*/ 	.byte	0x09
	.zero		1


	//   ....[11]....
        /*01b8*/ 	.word	0x000007b0
        /*01bc*/ 	.word	0x000000ff
        /*01c0*/ 	.word	0x00000068
        /*01c4*/ 	.short	0x0100
        /*01c6*/ 	.byte	0x09
	.zero		1


	//   ....[12]....
        /*01c8*/ 	.word	0x000007c0
        /*01cc*/ 	.word	0x000000ff
        /*01d0*/ 	.word	0x00000058
        /*01d4*/ 	.short	0x0100
        /*01d6*/ 	.byte	0x09
	.zero		1


	//   ....[13]....
        /*01d8*/ 	.word	0x000007d0
        /*01dc*/ 	.word	0x000000ff
        /*01e0*/ 	.word	0x00000070
        /*01e4*/ 	.short	0x0100
        /*01e6*/ 	.byte	0x09
	.zero		1


	//   ....[14]....
        /*01e8*/ 	.word	0x000007e0
        /*01ec*/ 	.word	0x000000ff
        /*01f0*/ 	.word	0x00000060
        /*01f4*/ 	.short	0x0100
        /*01f6*/ 	.byte	0x09
	.zero		1


	//   ....[15]....
        /*01f8*/ 	.word	0x000007f0
        /*01fc*/ 	.word	0x000000ff
        /*0200*/ 	.word	0x00000078
        /*0204*/ 	.short	0x0100
        /*0206*/ 	.byte	0x09
	.zero		1


	//   ....[16]....
        /*0208*/ 	.word	0x000008d0
        /*020c*/ 	.word	0x000000ff
        /*0210*/ 	.word	0x00000080
        /*0214*/ 	.short	0x0100
        /*0216*/ 	.byte	0x08
	.zero		1


	//   ....[17]....
        /*0218*/ 	.word	0x000008e0
        /*021c*/ 	.word	0x000000ff
        /*0220*/ 	.word	0x00000088
        /*0224*/ 	.short	0x0100
        /*0226*/ 	.byte	0x08
	.zero		1


	//   ....[18]....
        /*0228*/ 	.word	0x00000a10
        /*022c*/ 	.word	0x000000ff
        /*0230*/ 	.word	0x00000090
        /*0234*/ 	.short	0x0100
        /*0236*/ 	.byte	0x08
	.zero		1


	//   ....[19]....
        /*0238*/ 	.word	0x00000a20
        /*023c*/ 	.word	0x000000ff
        /*0240*/ 	.word	0x000000a0
        /*0244*/ 	.short	0x0100
        /*0246*/ 	.byte	0x08
	.zero		1


	//   ....[20]....
        /*0248*/ 	.word	0x00000a30
        /*024c*/ 	.word	0x000000ff
        /*0250*/ 	.word	0x00000098
        /*0254*/ 	.short	0x0100
        /*0256*/ 	.byte	0x08
	.zero		1


	//   ....[21]....
        /*0258*/ 	.word	0x00000a40
        /*025c*/ 	.word	0x000000ff
        /*0260*/ 	.word	0x000000a8
        /*0264*/ 	.short	0x0100
        /*0266*/ 	.byte	0x08
	.zero		1


	//   ....[22]....
        /*0268*/ 	.word	0x00000b60
        /*026c*/ 	.word	0x000000ff
        /*0270*/ 	.word	0x000000b0
        /*0274*/ 	.short	0x0100
        /*0276*/ 	.byte	0x09
	.zero		1


	//   ....[23]....
        /*0278*/ 	.word	0x00000b70
        /*027c*/ 	.word	0x000000ff
        /*0280*/ 	.word	0x000000d0
        /*0284*/ 	.short	0x0100
        /*0286*/ 	.byte	0x09
	.zero		1


	//   ....[24]....
        /*0288*/ 	.word	0x00000b80
        /*028c*/ 	.word	0x000000ff
        /*0290*/ 	.word	0x000000b8
        /*0294*/ 	.short	0x0100
        /*0296*/ 	.byte	0x09
	.zero		1


	//   ....[25]....
        /*0298*/ 	.word	0x00000b90
        /*029c*/ 	.word	0x000000ff
        /*02a0*/ 	.word	0x000000d8
        /*02a4*/ 	.short	0x0100
        /*02a6*/ 	.byte	0x09
	.zero		1


	//   ....[26]....
        /*02a8*/ 	.word	0x00000ba0
        /*02ac*/ 	.word	0x000000ff
        /*02b0*/ 	.word	0x000000c0
        /*02b4*/ 	.short	0x0100
        /*02b6*/ 	.byte	0x09
	.zero		1


	//   ....[27]....
        /*02b8*/ 	.word	0x00000bb0
        /*02bc*/ 	.word	0x000000ff
        /*02c0*/ 	.word	0x000000e0
        /*02c4*/ 	.short	0x0100
        /*02c6*/ 	.byte	0x09
	.zero		1


	//   ....[28]....
        /*02c8*/ 	.word	0x00000bc0
        /*02cc*/ 	.word	0x000000ff
        /*02d0*/ 	.word	0x000000c8
        /*02d4*/ 	.short	0x0100
        /*02d6*/ 	.byte	0x09
	.zero		1


	//   ....[29]....
        /*02d8*/ 	.word	0x00000bd0
        /*02dc*/ 	.word	0x000000ff
        /*02e0*/ 	.word	0x000000e8
        /*02e4*/ 	.short	0x0100
        /*02e6*/ 	.byte	0x09
	.zero		1


	//   ....[30]....
        /*02e8*/ 	.word	0x00000cc0
        /*02ec*/ 	.word	0x000000ff
        /*02f0*/ 	.word	0x000000f0
        /*02f4*/ 	.short	0x0100
        /*02f6*/ 	.byte	0x08
	.zero		1


	//   ....[31]....
        /*02f8*/ 	.word	0x00000cd0
        /*02fc*/ 	.word	0x000000ff
        /*0300*/ 	.word	0x00000100
        /*0304*/ 	.short	0x0100
        /*0306*/ 	.byte	0x08
	.zero		1


	//   ....[32]....
        /*0308*/ 	.word	0x00000ce0
        /*030c*/ 	.word	0x000000ff
        /*0310*/ 	.word	0x000000f8
        /*0314*/ 	.short	0x0100
        /*0316*/ 	.byte	0x08
	.zero		1


	//   ....[33]....
        /*0318*/ 	.word	0x00000cf0
        /*031c*/ 	.word	0x000000ff
        /*0320*/ 	.word	0x00000108
        /*0324*/ 	.short	0x0100
        /*0326*/ 	.byte	0x08
	.zero		1


	//   ....[34]....
        /*0328*/ 	.word	0x00000de0
        /*032c*/ 	.word	0x000000ff
        /*0330*/ 	.word	0x00000110
        /*0334*/ 	.short	0x0100
        /*0336*/ 	.byte	0x06
	.zero		1


	//   ....[35]....
        /*0338*/ 	.word	0x00001800
        /*033c*/ 	.word	0x00000003
        /*0340*/ 	.word	0x00000100
        /*0344*/ 	.short	0x010a
        /*0346*/ 	.byte	0xff
	.zero		1


	//   ....[36]....
        /*0348*/ 	.word	0x00001830
        /*034c*/ 	.word	0x00000003
        /*0350*/ 	.word	0x000000f0
        /*0354*/ 	.short	0x0101
        /*0356*/ 	.byte	0xff
	.zero		1


	//   ....[37]....
        /*0358*/ 	.word	0x00001930
        /*035c*/ 	.word	0x000000ff
        /*0360*/ 	.word	0x00000028
        /*0364*/ 	.short	0x010a
        /*0366*/ 	.byte	0x08
	.zero		1


	//   ....[38]....
        /*0368*/ 	.word	0x00001a00
        /*036c*/ 	.word	0x000000ff
        /*0370*/ 	.word	0x00000028
        /*0374*/ 	.short	0x010a
        /*0376*/ 	.byte	0x21
	.zero		1


	//   ....[39]....
        /*0378*/ 	.word	0x00001bb0
        /*037c*/ 	.word	0x000000ff
        /*0380*/ 	.word	0x00000028
        /*0384*/ 	.short	0x010a
        /*0386*/ 	.byte	0x08
	.zero		1


	//   ....[40]....
        /*0388*/ 	.word	0x00001d70
        /*038c*/ 	.word	0x000000ff
        /*0390*/ 	.word	0x00000088
        /*0394*/ 	.short	0x0101
        /*0396*/ 	.byte	0x04
	.zero		1


	//   ....[41]....
        /*0398*/ 	.word	0x00001d90
        /*039c*/ 	.word	0x000000ff
        /*03a0*/ 	.word	0x00000028
        /*03a4*/ 	.short	0x010a
        /*03a6*/ 	.byte	0x08
	.zero		1


	//   ....[42]....
        /*03a8*/ 	.word	0x00001e10
        /*03ac*/ 	.word	0x000000ff
        /*03b0*/ 	.word	0x00000028
        /*03b4*/ 	.short	0x010a
        /*03b6*/ 	.byte	0x21
	.zero		1


	//   ....[43]....
        /*03b8*/ 	.word	0x00001fa0
        /*03bc*/ 	.word	0x000000ff
        /*03c0*/ 	.word	0x00000028
        /*03c4*/ 	.short	0x010a
        /*03c6*/ 	.byte	0x08
	.zero		1


	//   ....[44]....
        /*03c8*/ 	.word	0x00002190
        /*03cc*/ 	.word	0x00000002
        /*03d0*/ 	.word	0x00000090
        /*03d4*/ 	.short	0x010a
        /*03d6*/ 	.byte	0xff
	.zero		1


	//   ....[45]....
        /*03d8*/ 	.word	0x00002250
        /*03dc*/ 	.word	0x00000002
        /*03e0*/ 	.word	0x00000000
        /*03e4*/ 	.short	0x0101
        /*03e6*/ 	.byte	0xff
	.zero		1


	//   ....[46]....
        /*03e8*/ 	.word	0x000027b0
        /*03ec*/ 	.word	0x000000ff
        /*03f0*/ 	.word	0x00000000
        /*03f4*/ 	.short	0x010a
        /*03f6*/ 	.byte	0x05
	.zero		1


	//   ....[47]....
        /*03f8*/ 	.word	0x00002840
        /*03fc*/ 	.word	0x000000ff
        /*0400*/ 	.word	0x00000000
        /*0404*/ 	.short	0x010a
        /*0406*/ 	.byte	0x05
	.zero		1


	//   ....[48]....
        /*0408*/ 	.word	0x000028d0
        /*040c*/ 	.word	0x000000ff
        /*0410*/ 	.word	0x00000000
        /*0414*/ 	.short	0x010a
        /*0416*/ 	.byte	0x05
	.zero		1


	//   ....[49]....
        /*0418*/ 	.word	0x00002960
        /*041c*/ 	.word	0x000000ff
        /*0420*/ 	.word	0x00000000
        /*0424*/ 	.short	0x010a
        /*0426*/ 	.byte	0x05
	.zero		1


	//   ....[50]....
        /*0428*/ 	.word	0x00002a00
        /*042c*/ 	.word	0x00000000
        /*0430*/ 	.word	0x00000000
        /*0434*/ 	.short	0x010a
        /*0436*/ 	.byte	0xff
	.zero		1


	//   ....[51]....
        /*0438*/ 	.word	0x00002b30
        /*043c*/ 	.word	0x00000000
        /*0440*/ 	.word	0x000000f0
        /*0444*/ 	.short	0x010a
        /*0446*/ 	.byte	0xff
	.zero		1


	//   ....[52]....
        /*0448*/ 	.word	0x00002ba0
        /*044c*/ 	.word	0x00000004
        /*0450*/ 	.word	0x00000000
        /*0454*/ 	.short	0x0101
        /*0456*/ 	.byte	0xff
	.zero		1


	//   ....[53]....
        /*0458*/ 	.word	0x00002bc0
        /*045c*/ 	.word	0x000000ff
        /*0460*/ 	.word	0x000000a0
        /*0464*/ 	.short	0x010a
        /*0466*/ 	.byte	0x05
	.zero		1


	//   ....[54]....
        /*0468*/ 	.word	0x00002ce0
        /*046c*/ 	.word	0x00000000
        /*0470*/ 	.word	0x00000090
        /*0474*/ 	.short	0x010a
        /*0476*/ 	.byte	0xff
	.zero		1


	//   ....[55]....
        /*0478*/ 	.word	0x00002de0
        /*047c*/ 	.word	0x00000000
        /*0480*/ 	.word	0x00000000
        /*0484*/ 	.short	0x0101
        /*0486*/ 	.byte	0xff
	.zero		1


	//   ....[56]....
        /*0488*/ 	.word	0x00002e70
        /*048c*/ 	.word	0x000000ff
        /*0490*/ 	.word	0x000000a0
        /*0494*/ 	.short	0x0106
        /*0496*/ 	.byte	0x05
	.zero		1


	//   ....[57]....
        /*0498*/ 	.word	0x00002e90
        /*049c*/ 	.word	0x000000ff
        /*04a0*/ 	.word	0x000000a0
        /*04a4*/ 	.short	0x010a
        /*04a6*/ 	.byte	0x05
	.zero		1


	//   ....[58]....
        /*04a8*/ 	.word	0x00002f20
        /*04ac*/ 	.word	0x000000ff
        /*04b0*/ 	.word	0x000000a0
        /*04b4*/ 	.short	0x0106
        /*04b6*/ 	.byte	0x04
	.zero		1


	//   ....[59]....
        /*04b8*/ 	.word	0x00002f60
        /*04bc*/ 	.word	0x00000000
        /*04c0*/ 	.word	0x000000a0
        /*04c4*/ 	.short	0x010a
        /*04c6*/ 	.byte	0xff
	.zero		1


	//   ....[60]....
        /*04c8*/ 	.word	0x000031a0
        /*04cc*/ 	.word	0x000000ff
        /*04d0*/ 	.word	0x00000008
        /*04d4*/ 	.short	0x010a
        /*04d6*/ 	.byte	0x06
	.zero		1


	//   ....[61]....
        /*04d8*/ 	.word	0x000031c0
        /*04dc*/ 	.word	0x000000ff
        /*04e0*/ 	.word	0x00000008
        /*04e4*/ 	.short	0x010a
        /*04e6*/ 	.byte	0x06
	.zero		1


	//   ....[62]....
        /*04e8*/ 	.word	0x00003350
        /*04ec*/ 	.word	0x000000ff
        /*04f0*/ 	.word	0x00000008
        /*04f4*/ 	.short	0x010a
        /*04f6*/ 	.byte	0x06
	.zero		1


	//   ....[63]....
        /*04f8*/ 	.word	0x00003370
        /*04fc*/ 	.word	0x000000ff
        /*0500*/ 	.word	0x00000008
        /*0504*/ 	.short	0x010a
        /*0506*/ 	.byte	0x06
	.zero		1


	//   ....[64]....
        /*0508*/ 	.word	0x00003430
        /*050c*/ 	.word	0x000000ff
        /*0510*/ 	.word	0x00000000
        /*0514*/ 	.short	0x0101
        /*0516*/ 	.byte	0x07
	.zero		1


	//   ....[65]....
        /*0518*/ 	.word	0x000037f0
        /*051c*/ 	.word	0x00000000
        /*0520*/ 	.word	0x00000090
        /*0524*/ 	.short	0x010a
        /*0526*/ 	.byte	0xff
	.zero		1


	//   ....[66]....
        /*0528*/ 	.word	0x000038b0
        /*052c*/ 	.word	0x00000000
        /*0530*/ 	.word	0x00000000
        /*0534*/ 	.short	0x0101
        /*0536*/ 	.byte	0xff
	.zero		1


	//   ....[67]....
        /*0538*/ 	.word	0x00003960
        /*053c*/ 	.word	0x000000ff
        /*0540*/ 	.word	0x00000000
        /*0544*/ 	.short	0x010a
        /*0546*/ 	.byte	0x09
	.zero		1


	//   ....[68]....
        /*0548*/ 	.word	0x00003980
        /*054c*/ 	.word	0x000000ff
        /*0550*/ 	.word	0x000000d0
        /*0554*/ 	.short	0x010a
        /*0556*/ 	.byte	0x08
	.zero		1


	//   ....[69]....
        /*0558*/ 	.word	0x00003a30
        /*055c*/ 	.word	0x000000ff
        /*0560*/ 	.word	0x00000000
        /*0564*/ 	.short	0x010a
        /*0566*/ 	.byte	0x0e
	.zero		1


	//   ....[70]....
        /*0568*/ 	.word	0x00003b60
        /*056c*/ 	.word	0x000000ff
        /*0570*/ 	.word	0x00000000
        /*0574*/ 	.short	0x010a
        /*0576*/ 	.byte	0x26
	.zero		1


	//   ....[71]....
        /*0578*/ 	.word	0x00003fa0
        /*057c*/ 	.word	0x000000ff
        /*0580*/ 	.word	0x00000000
        /*0584*/ 	.short	0x010a
        /*0586*/ 	.byte	0x08
	.zero		1


	//   ....[72]....
        /*0588*/ 	.word	0x00004030
        /*058c*/ 	.word	0x000000ff
        /*0590*/ 	.word	0x00000000
        /*0594*/ 	.short	0x010a
        /*0596*/ 	.byte	0x08
	.zero		1


	//   ....[73]....
        /*0598*/ 	.word	0x000040c0
        /*059c*/ 	.word	0x000000ff
        /*05a0*/ 	.word	0x00000000
        /*05a4*/ 	.short	0x010a
        /*05a6*/ 	.byte	0x08
	.zero		1


	//   ....[74]....
        /*05a8*/ 	.word	0x00004160
        /*05ac*/ 	.word	0x00000000
        /*05b0*/ 	.word	0x00000000
        /*05b4*/ 	.short	0x010a
        /*05b6*/ 	.byte	0xff
	.zero		1


	//   ....[75]....
        /*05b8*/ 	.word	0x000041a0
        /*05bc*/ 	.word	0x00000000
        /*05c0*/ 	.word	0x00000000
        /*05c4*/ 	.short	0x010a
        /*05c6*/ 	.byte	0xff
	.zero		1


	//   ....[76]....
        /*05c8*/ 	.word	0x00004210
        /*05cc*/ 	.word	0x000000ff
        /*05d0*/ 	.word	0x00000000
        /*05d4*/ 	.short	0x0101
        /*05d6*/ 	.byte	0x05
	.zero		1


	//   ....[77]....
        /*05d8*/ 	.word	0x00004250
        /*05dc*/ 	.word	0x000000ff
        /*05e0*/ 	.word	0x00000110
        /*05e4*/ 	.short	0x010a
        /*05e6*/ 	.byte	0x07
	.zero		1


	//   ....[78]....
        /*05e8*/ 	.word	0x000042a0
        /*05ec*/ 	.word	0x000000ff
        /*05f0*/ 	.word	0x00000000
        /*05f4*/ 	.short	0x0101
        /*05f6*/ 	.byte	0x05
	.zero		1


	//   ....[79]....
        /*05f8*/ 	.word	0x000046b0
        /*05fc*/ 	.word	0x00000000
        /*0600*/ 	.word	0x00000090
        /*0604*/ 	.short	0x010a
        /*0606*/ 	.byte	0xff
	.zero		1


	//   ....[80]....
        /*0608*/ 	.word	0x00004770
        /*060c*/ 	.word	0x00000000
        /*0610*/ 	.word	0x00000000
        /*0614*/ 	.short	0x0101
        /*0616*/ 	.byte	0xff
	.zero		1


	//   ....[81]....
        /*0618*/ 	.word	0x00004a90
        /*061c*/ 	.word	0x000000ff
        /*0620*/ 	.word	0x00000088
        /*0624*/ 	.short	0x010a
        /*0626*/ 	.byte	0x06
	.zero		1


	//   ....[82]....
        /*0628*/ 	.word	0x00004cb0
        /*062c*/ 	.word	0x000000ff
        /*0630*/ 	.word	0x00000068
        /*0634*/ 	.short	0x010a
        /*0636*/ 	.byte	0x0f
	.zero		1


	//   ....[83]....
        /*0638*/ 	.word	0x00004f60
        /*063c*/ 	.word	0x000000ff
        /*0640*/ 	.word	0x00000050
        /*0644*/ 	.short	0x010b
        /*0646*/ 	.byte	0x0f
	.zero		1


	//   ....[84]....
        /*0648*/ 	.word	0x00004fe0
        /*064c*/ 	.word	0x000000ff
        /*0650*/ 	.word	0x00000000
        /*0654*/ 	.short	0x0101
        /*0656*/ 	.byte	0x10
	.zero		1


	//   ....[85]....
        /*0658*/ 	.word	0x00005020
        /*065c*/ 	.word	0x000000ff
        /*0660*/ 	.word	0x00000068
        /*0664*/ 	.short	0x010a
        /*0666*/ 	.byte	0x0d
	.zero		1


	//   ....[86]....
        /*0668*/ 	.word	0x00005260
        /*066c*/ 	.word	0x000000ff
        /*0670*/ 	.word	0x00000050
        /*0674*/ 	.short	0x010b
        /*0676*/ 	.byte	0x0d
	.zero		1


	//   ....[87]....
        /*0678*/ 	.word	0x000052d0
        /*067c*/ 	.word	0x000000ff
        /*0680*/ 	.word	0x00000000
        /*0684*/ 	.short	0x0101
        /*0686*/ 	.byte	0x0f
	.zero		1


	//   ....[88]....
        /*0688*/ 	.word	0x00005320
        /*068c*/ 	.word	0x000000ff
        /*0690*/ 	.word	0x00000000
        /*0694*/ 	.short	0x010a
        /*0696*/ 	.byte	0x04
	.zero		1


	//   ....[89]....
        /*0698*/ 	.word	0x000053b0
        /*069c*/ 	.word	0x000000ff
        /*06a0*/ 	.word	0x00000000
        /*06a4*/ 	.short	0x010a
        /*06a6*/ 	.byte	0x04
	.zero		1


	//   ....[90]....
        /*06a8*/ 	.word	0x00005450
        /*06ac*/ 	.word	0x00000000
        /*06b0*/ 	.word	0x00000000
        /*06b4*/ 	.short	0x010a
        /*06b6*/ 	.byte	0xff
	.zero		1


	//   ....[91]....
        /*06b8*/ 	.word	0x00005790
        /*06bc*/ 	.word	0x00000000
        /*06c0*/ 	.word	0x00000090
        /*06c4*/ 	.short	0x010a
        /*06c6*/ 	.byte	0xff
	.zero		1


	//   ....[92]....
        /*06c8*/ 	.word	0x000058a0
        /*06cc*/ 	.word	0x00000000
        /*06d0*/ 	.word	0x00000000
        /*06d4*/ 	.short	0x0101
        /*06d6*/ 	.byte	0xff
	.zero		1


	//   ....[93]....
        /*06d8*/ 	.word	0x000062f0
        /*06dc*/ 	.word	0x00000000
        /*06e0*/ 	.word	0x00000050
        /*06e4*/ 	.short	0x010a
        /*06e6*/ 	.byte	0xff
	.zero		1


	//   ....[94]....
        /*06e8*/ 	.word	0x00006330
        /*06ec*/ 	.word	0x0000004c
        /*06f0*/ 	.word	0x000000b0
        /*06f4*/ 	.short	0x010a
        /*06f6*/ 	.byte	0xff
	.zero		1


	//   ....[95]....
        /*06f8*/ 	.word	0x00006440
        /*06fc*/ 	.word	0x00000000
        /*0700*/ 	.word	0x00000050
        /*0704*/ 	.short	0x010a
        /*0706*/ 	.byte	0xff
	.zero		1


	//   ....[96]....
        /*0708*/ 	.word	0x00006550
        /*070c*/ 	.word	0x0000004c
        /*0710*/ 	.word	0x000000b0
        /*0714*/ 	.short	0x010a
        /*0716*/ 	.byte	0xff
	.zero		1


	//   ....[97]....
        /*0718*/ 	.word	0x00006d60
        /*071c*/ 	.word	0x00000000
        /*0720*/ 	.word	0x00000000
        /*0724*/ 	.short	0x0101
        /*0726*/ 	.byte	0xff
	.zero		1


	//   ....[98]....
        /*0728*/ 	.word	0x00006d70
        /*072c*/ 	.word	0x00000002
        /*0730*/ 	.word	0x00000050
        /*0734*/ 	.short	0x010a
        /*0736*/ 	.byte	0xff
	.zero		1


	//   ....[99]....
        /*0738*/ 	.word	0x00006e30
        /*073c*/ 	.word	0x00000002
        /*0740*/ 	.word	0x00000050
        /*0744*/ 	.short	0x010a
        /*0746*/ 	.byte	0xff
	.zero		1


	//   ....[100]....
        /*0748*/ 	.word	0x00007110
        /*074c*/ 	.word	0x0000004c
        /*0750*/ 	.word	0x00000000
        /*0754*/ 	.short	0x0101
        /*0756*/ 	.byte	0xff
	.zero		1


	//   ....[101]....
        /*0758*/ 	.word	0x00007750
        /*075c*/ 	.word	0x00000002
        /*0760*/ 	.word	0x00000000
        /*0764*/ 	.short	0x0101
        /*0766*/ 	.byte	0xff
	.zero		1


	//   ....[102]....
        /*0768*/ 	.word	0x000079c0
        /*076c*/ 	.word	0x000000ff
        /*0770*/ 	.word	0x00000000
        /*0774*/ 	.short	0x0101
        /*0776*/ 	.byte	0x04
	.zero		1


	//   ....[103]....
        /*0778*/ 	.word	0x000079e0
        /*077c*/ 	.word	0x00000003
        /*0780*/ 	.word	0x00000100
        /*0784*/ 	.short	0x010a
        /*0786*/ 	.byte	0xff
	.zero		1


	//   ....[104]....
        /*0788*/ 	.word	0x00007a40
        /*078c*/ 	.word	0x00000002
        /*0790*/ 	.word	0x00000028
        /*0794*/ 	.short	0x010a
        /*0796*/ 	.byte	0xff
	.zero		1


	//   ....[105]....
        /*0798*/ 	.word	0x00007aa0
        /*079c*/ 	.word	0x00000002
        /*07a0*/ 	.word	0x00000028
        /*07a4*/ 	.short	0x010a
        /*07a6*/ 	.byte	0xff
	.zero		1


	//   ....[106]....
        /*07a8*/ 	.word	0x00007af0
        /*07ac*/ 	.word	0x00000002
        /*07b0*/ 	.word	0x00000090
        /*07b4*/ 	.short	0x010a
        /*07b6*/ 	.byte	0xff
	.zero		1


	//   ....[107]....
        /*07b8*/ 	.word	0x00007b50
        /*07bc*/ 	.word	0x00000000
        /*07c0*/ 	.word	0x00000000
        /*07c4*/ 	.short	0x010a
        /*07c6*/ 	.byte	0xff
	.zero		1


	//   ....[108]....
        /*07c8*/ 	.word	0x00007bb0
        /*07cc*/ 	.word	0x00000000
        /*07d0*/ 	.word	0x00000000
        /*07d4*/ 	.short	0x010a
        /*07d6*/ 	.byte	0xff
	.zero		1


	//   ....[109]....
        /*07d8*/ 	.word	0x00007c10
        /*07dc*/ 	.word	0x00000000
        /*07e0*/ 	.word	0x00000000
        /*07e4*/ 	.short	0x010a
        /*07e6*/ 	.byte	0xff
	.zero		1


	//   ....[110]....
        /*07e8*/ 	.word	0x00007c70
        /*07ec*/ 	.word	0x00000000
        /*07f0*/ 	.word	0x00000000
        /*07f4*/ 	.short	0x010a
        /*07f6*/ 	.byte	0xff
	.zero		1


	//   ....[111]....
        /*07f8*/ 	.word	0x00007cc0
        /*07fc*/ 	.word	0x00000000
        /*0800*/ 	.word	0x000000f0
        /*0804*/ 	.short	0x010a
        /*0806*/ 	.byte	0xff
	.zero		1


	//   ....[112]....
        /*0808*/ 	.word	0x00007d20
        /*080c*/ 	.word	0x00000000
        /*0810*/ 	.word	0x000000a0
        /*0814*/ 	.short	0x010a
        /*0816*/ 	.byte	0xff
	.zero		1


	//   ....[113]....
        /*0818*/ 	.word	0x00007d70
        /*081c*/ 	.word	0x00000000
        /*0820*/ 	.word	0x00000090
        /*0824*/ 	.short	0x010a
        /*0826*/ 	.byte	0xff
	.zero		1


	//   ....[114]....
        /*0828*/ 	.word	0x00007dd0
        /*082c*/ 	.word	0x00000000
        /*0830*/ 	.word	0x000000a0
        /*0834*/ 	.short	0x010a
        /*0836*/ 	.byte	0xff
	.zero		1


	//   ....[115]....
        /*0838*/ 	.word	0x00007e30
        /*083c*/ 	.word	0x00000004
        /*0840*/ 	.word	0x00000008
        /*0844*/ 	.short	0x010a
        /*0846*/ 	.byte	0xff
	.zero		1


	//   ....[116]....
        /*0848*/ 	.word	0x00007f10
        /*084c*/ 	.word	0x00000002
        /*0850*/ 	.word	0x00000008
        /*0854*/ 	.short	0x010a
        /*0856*/ 	.byte	0xff
	.zero		1


	//   ....[117]....
        /*0858*/ 	.word	0x00007f60
        /*085c*/ 	.word	0x00000000
        /*0860*/ 	.word	0x00000090
        /*0864*/ 	.short	0x010a
        /*0866*/ 	.byte	0xff
	.zero		1


	//   ....[118]....
        /*0868*/ 	.word	0x00007fc0
        /*086c*/ 	.word	0x00000000
        /*0870*/ 	.word	0x000000d0
        /*0874*/ 	.short	0x010a
        /*0876*/ 	.byte	0xff
	.zero		1


	//   ....[119]....
        /*0878*/ 	.word	0x00008020
        /*087c*/ 	.word	0x00000000
        /*0880*/ 	.word	0x00000000
        /*0884*/ 	.short	0x010a
        /*0886*/ 	.byte	0xff
	.zero		1


	//   ....[120]....
        /*0888*/ 	.word	0x00008080
        /*088c*/ 	.word	0x00000000
        /*0890*/ 	.word	0x00000000
        /*0894*/ 	.short	0x010a
        /*0896*/ 	.byte	0xff
	.zero		1


	//   ....[121]....
        /*0898*/ 	.word	0x000080e0
        /*089c*/ 	.word	0x00000000
        /*08a0*/ 	.word	0x00000000
        /*08a4*/ 	.short	0x010a
        /*08a6*/ 	.byte	0xff
	.zero		1


	//   ....[122]....
        /*08a8*/ 	.word	0x00008140
        /*08ac*/ 	.word	0x00000000
        /*08b0*/ 	.word	0x00000000
        /*08b4*/ 	.short	0x010a
        /*08b6*/ 	.byte	0xff
	.zero		1


	//   ....[123]....
        /*08b8*/ 	.word	0x000081a0
        /*08bc*/ 	.word	0x00000000
        /*08c0*/ 	.word	0x00000110
        /*08c4*/ 	.short	0x010a
        /*08c6*/ 	.byte	0xff
	.zero		1


	//   ....[124]....
        /*08c8*/ 	.word	0x000081f0
        /*08cc*/ 	.word	0x00000000
        /*08d0*/ 	.word	0x00000090
        /*08d4*/ 	.short	0x010a
        /*08d6*/ 	.byte	0xff
	.zero		1


	//   ....[125]....
        /*08d8*/ 	.word	0x00008250
        /*08dc*/ 	.word	0x00000000
        /*08e0*/ 	.word	0x00000088
        /*08e4*/ 	.short	0x010a
        /*08e6*/ 	.byte	0xff
	.zero		1


	//   ....[126]....
        /*08e8*/ 	.word	0x000082b0
        /*08ec*/ 	.word	0x00000000
        /*08f0*/ 	.word	0x00000068
        /*08f4*/ 	.short	0x010a
        /*08f6*/ 	.byte	0xff
	.zero		1


	//   ....[127]....
        /*08f8*/ 	.word	0x00008310
        /*08fc*/ 	.word	0x00000003
        /*0900*/ 	.word	0x00000068
        /*0904*/ 	.short	0x010a
        /*0906*/ 	.byte	0xff
	.zero		1


	//   ....[128]....
        /*0908*/ 	.word	0x00008370
        /*090c*/ 	.word	0x00000000
        /*0910*/ 	.word	0x00000000
        /*0914*/ 	.short	0x010a
        /*0916*/ 	.byte	0xff
	.zero		1


	//   ....[129]....
        /*0918*/ 	.word	0x000083d0
        /*091c*/ 	.word	0x00000000
        /*0920*/ 	.word	0x00000000
        /*0924*/ 	.short	0x010a
        /*0926*/ 	.byte	0xff
	.zero		1


	//   ....[130]....
        /*0928*/ 	.word	0x00008420
        /*092c*/ 	.word	0x00000000
        /*0930*/ 	.word	0x00000090
        /*0934*/ 	.short	0x010a
        /*0936*/ 	.byte	0xff
	.zero		1


	//   ....[131]....
        /*0938*/ 	.word	0x00008470
        /*093c*/ 	.word	0x00000000
        /*0940*/ 	.word	0x00000050
        /*0944*/ 	.short	0x010a
        /*0946*/ 	.byte	0xff
	.zero		1


	//   ....[132]....
        /*0948*/ 	.word	0x000084c0
        /*094c*/ 	.word	0x0000004c
        /*0950*/ 	.word	0x000000b0
        /*0954*/ 	.short	0x010a
        /*0956*/ 	.byte	0xff
	.zero		1


	//   ....[133]....
        /*0958*/ 	.word	0x00008510
        /*095c*/ 	.word	0x00000002
        /*0960*/ 	.word	0x00000050
        /*0964*/ 	.short	0x010a
        /*0966*/ 	.byte	0xff
	.zero		1


	//----- nvinfo : EIATTR_NUM_MBARRIERS
	.align		4
.L_47:
        /*0968*/ 	.byte	0x03, 0x38
        /*096a*/ 	.short	0x0023


	//----- nvinfo : EIATTR_EXIT_INSTR_OFFSETS
	.align		4
        /*096c*/ 	.byte	0x04, 0x1c
        /*096e*/ 	.short	(.L_49 - .L_48)


	//   ....[0]....
.L_48:
        /*0970*/ 	.word	0x00002a30


	//   ....[1]....
        /*0974*/ 	.word	0x00002f30


	//   ....[2]....
        /*0978*/ 	.word	0x00002f90


	//   ....[3]....
        /*097c*/ 	.word	0x000044d0


	//   ....[4]....
        /*0980*/ 	.word	0x00005480


	//   ....[5]....
        /*0984*/ 	.word	0x000054c0


	//   ....[6]....
        /*0988*/ 	.word	0x000078b0


	//   ....[7]....
        /*098c*/ 	.word	0x00007930


	//   ....[8]....
        /*0990*/ 	.word	0x00007960


	//   ....[9]....
        /*0994*/ 	.word	0x000079d0


	//----- nvinfo : EIATTR_MAX_THREADS
	.align		4
.L_49:
        /*0998*/ 	.byte	0x04, 0x05
        /*099a*/ 	.short	(.L_51 - .L_50)
.L_50:
        /*099c*/ 	.word	0x00000100
        /*09a0*/ 	.word	0x00000001
        /*09a4*/ 	.word	0x00000001


	//----- nvinfo : EIATTR_CRS_STACK_SIZE
	.align		4
.L_51:
        /*09a8*/ 	.byte	0x04, 0x1e
        /*09aa*/ 	.short	(.L_53 - .L_52)
.L_52:
        /*09ac*/ 	.word	0x00000000


	//----- nvinfo : EIATTR_CBANK_PARAM_SIZE
	.align		4
.L_53:
        /*09b0*/ 	.byte	0x03, 0x19
        /*09b2*/ 	.short	0x0800


	//----- nvinfo : EIATTR_PARAM_CBANK
	.align		4
        /*09b4*/ 	.byte	0x04, 0x0a
        /*09b6*/ 	.short	(.L_55 - .L_54)
	.align		4
.L_54:
        /*09b8*/ 	.word	index@(.nv.constant0._ZN7cutlass13device_kernelINS_4gemm6kernel13GemmUniversalIN4cute5tupleIJiiiiEEENS1_10collective13CollectiveMmaINS1_35MainloopSm100TmaUmmaWarpSpecializedILi5ELi2ELi4ENS5_IJNS4_1CILi2EEENSA_ILi1EEESC_EEEEENS5_IJNSA_ILi128EEENSA_ILi64EEESF_EEENS_6half_tENS5_IJlSC_lEEESI_SJ_NS4_8TiledMMAINS4_8MMA_AtomIJNS4_26SM100_MMA_F16BF16_2x1SM_SSISI_SI_fLi128ELi64ELNS4_4UMMA5MajorE0ELSO_0ELNSN_7ScaleInE0ELSP_0EEEEEENS4_6LayoutINS5_IJSC_SC_SC_EEENS5_IJNSA_ILi0EEESU_SU_EEEEENS5_IJNS4_10UnderscoreESX_SX_EEEEENS4_18SM100_TMA_2SM_LOADENS4_14ComposedLayoutINS4_7SwizzleILi3ELi4ELi3EEENS4_18smem_ptr_flag_bitsILi16EEENSS_INS5_IJNSA_ILi8EEESG_EEENS5_IJSG_SC_EEEEEEEvNS4_8identityES10_S1A_vS1B_EENS_8epilogue10collective18CollectiveEpilogueINS1D_23Sm100TmaWarpSpecializedILi3ELi2ELi16ELb1ELb0EEEJNS5_IJSG_SG_SF_EEENS5_IJNSS_ISG_SC_EENSS_INS5_IJNSA_ILi16EEESB_EEENS5_IJSC_NSA_ILi32EEEEEEEEEEESI_SJ_SI_SJ_NS1D_6fusion15FusionCallbacksIS1H_NS1Q_17LinearCombinationISI_fSI_fLNS_15FloatRoundStyleE2EEES1I_S1P_JEEENS4_5SM1004TMEM4LOAD26SM100_TMEM_LOAD_32dp32b16xENS4_13SM90_TMA_LOADENS11_INS12_ILi1ELi4ELi3EEES15_NSS_INS5_IJS16_S1K_EEENS5_IJS1K_SC_EEEEEEENS4_39AutoVectorizingCopyWithAssumedAlignmentILi128EEENS4_14SM90_TMA_STOREES25_S27_S27_EEEvvEEEEvNT_6ParamsE)
        /*09bc*/ 	.short	0x0380
        /*09be*/ 	.short	0x0800


	//----- nvinfo : EIATTR_SW_WAR
	.align		4
.L_55:
        /*09c0*/ 	.byte	0x04, 0x36
        /*09c2*/ 	.short	(.L_57 - .L_56)
.L_56:
        /*09c4*/ 	.word	0x00000008
.L_57:


//--------------------- .nv.callgraph             --------------------------
	.section	.nv.callgraph,"",@"SHT_CUDA_CALLGRAPH"
	.align	4
	.sectionentsize	8
	.align		4
        /*0000*/ 	.word	0x00000000
	.align		4
        /*0004*/ 	.word	0xffffffff
	.align		4
        /*0008*/ 	.word	index@(_ZN7cutlass13device_kernelINS_4gemm6kernel13GemmUniversalIN4cute5tupleIJiiiiEEENS1_10collective13CollectiveMmaINS1_35MainloopSm100TmaUmmaWarpSpecializedILi5ELi2ELi4ENS5_IJNS4_1CILi2EEENSA_ILi1EEESC_EEEEENS5_IJNSA_ILi128EEENSA_ILi64EEESF_EEENS_6half_tENS5_IJlSC_lEEESI_SJ_NS4_8TiledMMAINS4_8MMA_AtomIJNS4_26SM100_MMA_F16BF16_2x1SM_SSISI_SI_fLi128ELi64ELNS4_4UMMA5MajorE0ELSO_0ELNSN_7ScaleInE0ELSP_0EEEEEENS4_6LayoutINS5_IJSC_SC_SC_EEENS5_IJNSA_ILi0EEESU_SU_EEEEENS5_IJNS4_10UnderscoreESX_SX_EEEEENS4_18SM100_TMA_2SM_LOADENS4_14ComposedLayoutINS4_7SwizzleILi3ELi4ELi3EEENS4_18smem_ptr_flag_bitsILi16EEENSS_INS5_IJNSA_ILi8EEESG_EEENS5_IJSG_SC_EEEEEEEvNS4_8identityES10_S1A_vS1B_EENS_8epilogue10collective18CollectiveEpilogueINS1D_23Sm100TmaWarpSpecializedILi3ELi2ELi16ELb1ELb0EEEJNS5_IJSG_SG_SF_EEENS5_IJNSS_ISG_SC_EENSS_INS5_IJNSA_ILi16EEESB_EEENS5_IJSC_NSA_ILi32EEEEEEEEEEESI_SJ_SI_SJ_NS1D_6fusion15FusionCallbacksIS1H_NS1Q_17LinearCombinationISI_fSI_fLNS_15FloatRoundStyleE2EEES1I_S1P_JEEENS4_5SM1004TMEM4LOAD26SM100_TMEM_LOAD_32dp32b16xENS4_13SM90_TMA_LOADENS11_INS12_ILi1ELi4ELi3EEES15_NSS_INS5_IJS16_S1K_EEENS5_IJS1K_SC_EEEEEEENS4_39AutoVectorizingCopyWithAssumedAlignmentILi128EEENS4_14SM90_TMA_STOREES25_S27_S27_EEEvvEEEEvNT_6ParamsE)
	.align		4
        /*000c*/ 	.word	index@(__assertfail)
	.align		4
        /*0010*/ 	.word	0x00000000
	.align		4
        /*0014*/ 	.word	0xfffffffe
	.align		4
        /*0018*/ 	.word	0x00000000
	.align		4
        /*001c*/ 	.word	0xfffffffd
	.align		4
        /*0020*/ 	.word	0x00000000
	.align		4
        /*0024*/ 	.word	0xfffffffc


//--------------------- .nv.constant4             --------------------------
	.section	.nv.constant4,"a",@progbits
	.align	8
	.align		8
.nv.constant4:
        /*0000*/ 	.dword	__assertfail
	.align		8
        /*0008*/ 	.dword	__unnamed_1
	.align		8
        /*0010*/ 	.dword	__unnamed_2
	.align		8
        /*0018*/ 	.dword	_ZN39_INTERNAL_735c3280_4_k_cu_b0c5915a_76274cuda3std3__45__cpo5beginE
	.align		8
        /*0020*/ 	.dword	_ZN39_INTERNAL_735c3280_4_k_cu_b0c5915a_76274cuda3std3__45__cpo3endE
	.align		8
        /*0028*/ 	.dword	_ZN39_INTERNAL_735c3280_4_k_cu_b0c5915a_76274cuda3std3__45__cpo6cbeginE
	.align		8
        /*0030*/ 	.dword	_ZN39_INTERNAL_735c3280_4_k_cu_b0c5915a_76274cuda3std3__45__cpo4cendE
	.align		8
        /*0038*/ 	.dword	_ZN39_INTERNAL_735c3280_4_k_cu_b0c5915a_76274cuda3std3__441_GLOBAL__N__735c3280_4_k_cu_b0c5915a_76276ignoreE
	.align		8
        /*0040*/ 	.dword	_ZN39_INTERNAL_735c3280_4_k_cu_b0c5915a_76274cuda3std3__419piecewise_constructE
	.align		8
        /*0048*/ 	.dword	_ZN39_INTERNAL_735c3280_4_k_cu_b0c5915a_76274cuda3std3__48in_placeE
	.align		8
        /*0050*/ 	.dword	_ZN39_INTERNAL_735c3280_4_k_cu_b0c5915a_76274cuda3std6ranges3__45__cpo4swapE
	.align		8
        /*0058*/ 	.dword	_ZN39_INTERNAL_735c3280_4_k_cu_b0c5915a_76274cuda3std6ranges3__45__cpo9iter_moveE
	.align		8
        /*0060*/ 	.dword	_ZN39_INTERNAL_735c3280_4_k_cu_b0c5915a_76274cute7productE
	.align		8
        /*0068*/ 	.dword	_ZN39_INTERNAL_735c3280_4_k_cu_b0c5915a_76274cute1_E
	.align		8
        /*0070*/ 	.dword	$str$25
	.align		8
        /*0078*/ 	.dword	$str$26
	.align		8
        /*0080*/ 	.dword	$str$27
	.align		8
        /*0088*/ 	.dword	$str$28


//--------------------- .text._ZN7cutlass13device_kernelINS_4gemm6kernel13GemmUniversalIN4cute5tupleIJiiiiEEENS1_10collective13CollectiveMmaINS1_35MainloopSm100TmaUmmaWarpSpecializedILi5ELi2ELi4ENS5_IJNS4_1CILi2EEENSA_ILi1EEESC_EEEEENS5_IJNSA_ILi128EEENSA_ILi64EEESF_EEENS_6half_tENS5_IJlSC_lEEESI_SJ_NS4_8TiledMMAINS4_8MMA_AtomIJNS4_26SM100_MMA_F16BF16_2x1SM_SSISI_SI_fLi128ELi64ELNS4_4UMMA5MajorE0ELSO_0ELNSN_7ScaleInE0ELSP_0EEEEEENS4_6LayoutINS5_IJSC_SC_SC_EEENS5_IJNSA_ILi0EEESU_SU_EEEEENS5_IJNS4_10UnderscoreESX_SX_EEEEENS4_18SM100_TMA_2SM_LOADENS4_14ComposedLayoutINS4_7SwizzleILi3ELi4ELi3EEENS4_18smem_ptr_flag_bitsILi16EEENSS_INS5_IJNSA_ILi8EEESG_EEENS5_IJSG_SC_EEEEEEEvNS4_8identityES10_S1A_vS1B_EENS_8epilogue10collective18CollectiveEpilogueINS1D_23Sm100TmaWarpSpecializedILi3ELi2ELi16ELb1ELb0EEEJNS5_IJSG_SG_SF_EEENS5_IJNSS_ISG_SC_EENSS_INS5_IJNSA_ILi16EEESB_EEENS5_IJSC_NSA_ILi32EEEEEEEEEEESI_SJ_SI_SJ_NS1D_6fusion15FusionCallbacksIS1H_NS1Q_17LinearCombinationISI_fSI_fLNS_15FloatRoundStyleE2EEES1I_S1P_JEEENS4_5SM1004TMEM4LOAD26SM100_TMEM_LOAD_32dp32b16xENS4_13SM90_TMA_LOADENS11_INS12_ILi1ELi4ELi3EEES15_NSS_INS5_IJS16_S1K_EEENS5_IJS1K_SC_EEEEEEENS4_39AutoVectorizingCopyWithAssumedAlignmentILi128EEENS4_14SM90_TMA_STOREES25_S27_S27_EEEvvEEEEvNT_6ParamsE --------------------------
	.section	.text._ZN7cutlass13device_kernelINS_4gemm6kernel13GemmUniversalIN4cute5tupleIJiiiiEEENS1_10collective13CollectiveMmaINS1_35MainloopSm100TmaUmmaWarpSpecializedILi5ELi2ELi4ENS5_IJNS4_1CILi2EEENSA_ILi1EEESC_EEEEENS5_IJNSA_ILi128EEENSA_ILi64EEESF_EEENS_6half_tENS5_IJlSC_lEEESI_SJ_NS4_8TiledMMAINS4_8MMA_AtomIJNS4_26SM100_MMA_F16BF16_2x1SM_SSISI_SI_fLi128ELi64ELNS4_4UMMA5MajorE0ELSO_0ELNSN_7ScaleInE0ELSP_0EEEEEENS4_6LayoutINS5_IJSC_SC_SC_EEENS5_IJNSA_ILi0EEESU_SU_EEEEENS5_IJNS4_10UnderscoreESX_SX_EEEEENS4_18SM100_TMA_2SM_LOADENS4_14ComposedLayoutINS4_7SwizzleILi3ELi4ELi3EEENS4_18smem_ptr_flag_bitsILi16EEENSS_INS5_IJNSA_ILi8EEESG_EEENS5_IJSG_SC_EEEEEEEvNS4_8identityES10_S1A_vS1B_EENS_8epilogue10collective18CollectiveEpilogueINS1D_23Sm100TmaWarpSpecializedILi3ELi2ELi16ELb1ELb0EEEJNS5_IJSG_SG_SF_EEENS5_IJNSS_ISG_SC_EENSS_INS5_IJNSA_ILi16EEESB_EEENS5_IJSC_NSA_ILi32EEEEEEEEEEESI_SJ_SI_SJ_NS1D_6fusion15FusionCallbacksIS1H_NS1Q_17LinearCombinationISI_fSI_fLNS_15FloatRoundStyleE2EEES1I_S1P_JEEENS4_5SM1004TMEM4LOAD26SM100_TMEM_LOAD_32dp32b16xENS4_13SM90_TMA_LOADENS11_INS12_ILi1ELi4ELi3EEES15_NSS_INS5_IJS16_S1K_EEENS5_IJS1K_SC_EEEEEEENS4_39AutoVectorizingCopyWithAssumedAlignmentILi128EEENS4_14SM90_TMA_STOREES25_S27_S27_EEEvvEEEEvNT_6ParamsE,"ax",@progbits
	.align	128
.text._ZN7cutlass13device_kernelINS_4gemm6kernel13GemmUniversalIN4cute5tupleIJiiiiEEENS1_10collective13CollectiveMmaINS1_35MainloopSm100TmaUmmaWarpSpecializedILi5ELi2ELi4ENS5_IJNS4_1CILi2EEENSA_ILi1EEESC_EEEEENS5_IJNSA_ILi128EEENSA_ILi64EEESF_EEENS_6half_tENS5_IJlSC_lEEESI_SJ_NS4_8TiledMMAINS4_8MMA_AtomIJNS4_26SM100_MMA_F16BF16_2x1SM_SSISI_SI_fLi128ELi64ELNS4_4UMMA5MajorE0ELSO_0ELNSN_7ScaleInE0ELSP_0EEEEEENS4_6LayoutINS5_IJSC_SC_SC_EEENS5_IJNSA_ILi0EEESU_SU_EEEEENS5_IJNS4_10UnderscoreESX_SX_EEEEENS4_18SM100_TMA_2SM_LOADENS4_14ComposedLayoutINS4_7SwizzleILi3ELi4ELi3EEENS4_18smem_ptr_flag_bitsILi16EEENSS_INS5_IJNSA_ILi8EEESG_EEENS5_IJSG_SC_EEEEEEEvNS4_8identityES10_S1A_vS1B_EENS_8epilogue10collective18CollectiveEpilogueINS1D_23Sm100TmaWarpSpecializedILi3ELi2ELi16ELb1ELb0EEEJNS5_IJSG_SG_SF_EEENS5_IJNSS_ISG_SC_EENSS_INS5_IJNSA_ILi16EEESB_EEENS5_IJSC_NSA_ILi32EEEEEEEEEEESI_SJ_SI_SJ_NS1D_6fusion15FusionCallbacksIS1H_NS1Q_17LinearCombinationISI_fSI_fLNS_15FloatRoundStyleE2EEES1I_S1P_JEEENS4_5SM1004TMEM4LOAD26SM100_TMEM_LOAD_32dp32b16xENS4_13SM90_TMA_LOADENS11_INS12_ILi1ELi4ELi3EEES15_NSS_INS5_IJS16_S1K_EEENS5_IJS1K_SC_EEEEEEENS4_39AutoVectorizingCopyWithAssumedAlignmentILi128EEENS4_14SM90_TMA_STOREES25_S27_S27_EEEvvEEEEvNT_6ParamsE:
        .type           _ZN7cutlass13device_kernelINS_4gemm6kernel13GemmUniversalIN4cute5tupleIJiiiiEEENS1_10collective13CollectiveMmaINS1_35MainloopSm100TmaUmmaWarpSpecializedILi5ELi2ELi4ENS5_IJNS4_1CILi2EEENSA_ILi1EEESC_EEEEENS5_IJNSA_ILi128EEENSA_ILi64EEESF_EEENS_6half_tENS5_IJlSC_lEEESI_SJ_NS4_8TiledMMAINS4_8MMA_AtomIJNS4_26SM100_MMA_F16BF16_2x1SM_SSISI_SI_fLi128ELi64ELNS4_4UMMA5MajorE0ELSO_0ELNSN_7ScaleInE0ELSP_0EEEEEENS4_6LayoutINS5_IJSC_SC_SC_EEENS5_IJNSA_ILi0EEESU_SU_EEEEENS5_IJNS4_10UnderscoreESX_SX_EEEEENS4_18SM100_TMA_2SM_LOADENS4_14ComposedLayoutINS4_7SwizzleILi3ELi4ELi3EEENS4_18smem_ptr_flag_bitsILi16EEENSS_INS5_IJNSA_ILi8EEESG_EEENS5_IJSG_SC_EEEEEEEvNS4_8identityES10_S1A_vS1B_EENS_8epilogue10collective18CollectiveEpilogueINS1D_23Sm100TmaWarpSpecializedILi3ELi2ELi16ELb1ELb0EEEJNS5_IJSG_SG_SF_EEENS5_IJNSS_ISG_SC_EENSS_INS5_IJNSA_ILi16EEESB_EEENS5_IJSC_NSA_ILi32EEEEEEEEEEESI_SJ_SI_SJ_NS1D_6fusion15FusionCallbacksIS1H_NS1Q_17LinearCombinationISI_fSI_fLNS_15FloatRoundStyleE2EEES1I_S1P_JEEENS4_5SM1004TMEM4LOAD26SM100_TMEM_LOAD_32dp32b16xENS4_13SM90_TMA_LOADENS11_INS12_ILi1ELi4ELi3EEES15_NSS_INS5_IJS16_S1K_EEENS5_IJS1K_SC_EEEEEEENS4_39AutoVectorizingCopyWithAssumedAlignmentILi128EEENS4_14SM90_TMA_STOREES25_S27_S27_EEEvvEEEEvNT_6ParamsE,@function
        .size           _ZN7cutlass13device_kernelINS_4gemm6kernel13GemmUniversalIN4cute5tupleIJiiiiEEENS1_10collective13CollectiveMmaINS1_35MainloopSm100TmaUmmaWarpSpecializedILi5ELi2ELi4ENS5_IJNS4_1CILi2EEENSA_ILi1EEESC_EEEEENS5_IJNSA_ILi128EEENSA_ILi64EEESF_EEENS_6half_tENS5_IJlSC_lEEESI_SJ_NS4_8TiledMMAINS4_8MMA_AtomIJNS4_26SM100_MMA_F16BF16_2x1SM_SSISI_SI_fLi128ELi64ELNS4_4UMMA5MajorE0ELSO_0ELNSN_7ScaleInE0ELSP_0EEEEEENS4_6LayoutINS5_IJSC_SC_SC_EEENS5_IJNSA_ILi0EEESU_SU_EEEEENS5_IJNS4_10UnderscoreESX_SX_EEEEENS4_18SM100_TMA_2SM_LOADENS4_14ComposedLayoutINS4_7SwizzleILi3ELi4ELi3EEENS4_18smem_ptr_flag_bitsILi16EEENSS_INS5_IJNSA_ILi8EEESG_EEENS5_IJSG_SC_EEEEEEEvNS4_8identityES10_S1A_vS1B_EENS_8epilogue10collective18CollectiveEpilogueINS1D_23Sm100TmaWarpSpecializedILi3ELi2ELi16ELb1ELb0EEEJNS5_IJSG_SG_SF_EEENS5_IJNSS_ISG_SC_EENSS_INS5_IJNSA_ILi16EEESB_EEENS5_IJSC_NSA_ILi32EEEEEEEEEEESI_SJ_SI_SJ_NS1D_6fusion15FusionCallbacksIS1H_NS1Q_17LinearCombinationISI_fSI_fLNS_15FloatRoundStyleE2EEES1I_S1P_JEEENS4_5SM1004TMEM4LOAD26SM100_TMEM_LOAD_32dp32b16xENS4_13SM90_TMA_LOADENS11_INS12_ILi1ELi4ELi3EEES15_NSS_INS5_IJS16_S1K_EEENS5_IJS1K_SC_EEEEEEENS4_39AutoVectorizingCopyWithAssumedAlignmentILi128EEENS4_14SM90_TMA_STOREES25_S27_S27_EEEvvEEEEvNT_6ParamsE,(.L_x_178 - _ZN7cutlass13device_kernelINS_4gemm6kernel13GemmUniversalIN4cute5tupleIJiiiiEEENS1_10collective13CollectiveMmaINS1_35MainloopSm100TmaUmmaWarpSpecializedILi5ELi2ELi4ENS5_IJNS4_1CILi2EEENSA_ILi1EEESC_EEEEENS5_IJNSA_ILi128EEENSA_ILi64EEESF_EEENS_6half_tENS5_IJlSC_lEEESI_SJ_NS4_8TiledMMAINS4_8MMA_AtomIJNS4_26SM100_MMA_F16BF16_2x1SM_SSISI_SI_fLi128ELi64ELNS4_4UMMA5MajorE0ELSO_0ELNSN_7ScaleInE0ELSP_0EEEEEENS4_6LayoutINS5_IJSC_SC_SC_EEENS5_IJNSA_ILi0EEESU_SU_EEEEENS5_IJNS4_10UnderscoreESX_SX_EEEEENS4_18SM100_TMA_2SM_LOADENS4_14ComposedLayoutINS4_7SwizzleILi3ELi4ELi3EEENS4_18smem_ptr_flag_bitsILi16EEENSS_INS5_IJNSA_ILi8EEESG_EEENS5_IJSG_SC_EEEEEEEvNS4_8identityES10_S1A_vS1B_EENS_8epilogue10collective18CollectiveEpilogueINS1D_23Sm100TmaWarpSpecializedILi3ELi2ELi16ELb1ELb0EEEJNS5_IJSG_SG_SF_EEENS5_IJNSS_ISG_SC_EENSS_INS5_IJNSA_ILi16EEESB_EEENS5_IJSC_NSA_ILi32EEEEEEEEEEESI_SJ_SI_SJ_NS1D_6fusion15FusionCallbacksIS1H_NS1Q_17LinearCombinationISI_fSI_fLNS_15FloatRoundStyleE2EEES1I_S1P_JEEENS4_5SM1004TMEM4LOAD26SM100_TMEM_LOAD_32dp32b16xENS4_13SM90_TMA_LOADENS11_INS12_ILi1ELi4ELi3EEES15_NSS_INS5_IJS16_S1K_EEENS5_IJS1K_SC_EEEEEEENS4_39AutoVectorizingCopyWithAssumedAlignmentILi128EEENS4_14SM90_TMA_STOREES25_S27_S27_EEEvvEEEEvNT_6ParamsE)
        .other          _ZN7cutlass13device_kernelINS_4gemm6kernel13GemmUniversalIN4cute5tupleIJiiiiEEENS1_10collective13CollectiveMmaINS1_35MainloopSm100TmaUmmaWarpSpecializedILi5ELi2ELi4ENS5_IJNS4_1CILi2EEENSA_ILi1EEESC_EEEEENS5_IJNSA_ILi128EEENSA_ILi64EEESF_EEENS_6half_tENS5_IJlSC_lEEESI_SJ_NS4_8TiledMMAINS4_8MMA_AtomIJNS4_26SM100_MMA_F16BF16_2x1SM_SSISI_SI_fLi128ELi64ELNS4_4UMMA5MajorE0ELSO_0ELNSN_7ScaleInE0ELSP_0EEEEEENS4_6LayoutINS5_IJSC_SC_SC_EEENS5_IJNSA_ILi0EEESU_SU_EEEEENS5_IJNS4_10UnderscoreESX_SX_EEEEENS4_18SM100_TMA_2SM_LOADENS4_14ComposedLayoutINS4_7SwizzleILi3ELi4ELi3EEENS4_18smem_ptr_flag_bitsILi16EEENSS_INS5_IJNSA_ILi8EEESG_EEENS5_IJSG_SC_EEEEEEEvNS4_8identityES10_S1A_vS1B_EENS_8epilogue10collective18CollectiveEpilogueINS1D_23Sm100TmaWarpSpecializedILi3ELi2ELi16ELb1ELb0EEEJNS5_IJSG_SG_SF_EEENS5_IJNSS_ISG_SC_EENSS_INS5_IJNSA_ILi16EEESB_EEENS5_IJSC_NSA_ILi32EEEEEEEEEEESI_SJ_SI_SJ_NS1D_6fusion15FusionCallbacksIS1H_NS1Q_17LinearCombinationISI_fSI_fLNS_15FloatRoundStyleE2EEES1I_S1P_JEEENS4_5SM1004TMEM4LOAD26SM100_TMEM_LOAD_32dp32b16xENS4_13SM90_TMA_LOADENS11_INS12_ILi1ELi4ELi3EEES15_NSS_INS5_IJS16_S1K_EEENS5_IJS1K_SC_EEEEEEENS4_39AutoVectorizingCopyWithAssumedAlignmentILi128EEENS4_14SM90_TMA_STOREES25_S27_S27_EEEvvEEEEvNT_6ParamsE,@"STO_CUDA_ENTRY STV_DEFAULT"
_ZN7cutlass13device_kernelINS_4gemm6kernel13GemmUniversalIN4cute5tupleIJiiiiEEENS1_10collective13CollectiveMmaINS1_35MainloopSm100TmaUmmaWarpSpecializedILi5ELi2ELi4ENS5_IJNS4_1CILi2EEENSA_ILi1EEESC_EEEEENS5_IJNSA_ILi128EEENSA_ILi64EEESF_EEENS_6half_tENS5_IJlSC_lEEESI_SJ_NS4_8TiledMMAINS4_8MMA_AtomIJNS4_26SM100_MMA_F16BF16_2x1SM_SSISI_SI_fLi128ELi64ELNS4_4UMMA5MajorE0ELSO_0ELNSN_7ScaleInE0ELSP_0EEEEEENS4_6LayoutINS5_IJSC_SC_SC_EEENS5_IJNSA_ILi0EEESU_SU_EEEEENS5_IJNS4_10UnderscoreESX_SX_EEEEENS4_18SM100_TMA_2SM_LOADENS4_14ComposedLayoutINS4_7SwizzleILi3ELi4ELi3EEENS4_18smem_ptr_flag_bitsILi16EEENSS_INS5_IJNSA_ILi8EEESG_EEENS5_IJSG_SC_EEEEEEEvNS4_8identityES10_S1A_vS1B_EENS_8epilogue10collective18CollectiveEpilogueINS1D_23Sm100TmaWarpSpecializedILi3ELi2ELi16ELb1ELb0EEEJNS5_IJSG_SG_SF_EEENS5_IJNSS_ISG_SC_EENSS_INS5_IJNSA_ILi16EEESB_EEENS5_IJSC_NSA_ILi32EEEEEEEEEEESI_SJ_SI_SJ_NS1D_6fusion15FusionCallbacksIS1H_NS1Q_17LinearCombinationISI_fSI_fLNS_15FloatRoundStyleE2EEES1I_S1P_JEEENS4_5SM1004TMEM4LOAD26SM100_TMEM_LOAD_32dp32b16xENS4_13SM90_TMA_LOADENS11_INS12_ILi1ELi4ELi3EEES15_NSS_INS5_IJS16_S1K_EEENS5_IJS1K_SC_EEEEEEENS4_39AutoVectorizingCopyWithAssumedAlignmentILi128EEENS4_14SM90_TMA_STOREES25_S27_S27_EEEvvEEEEvNT_6ParamsE:
[----:B------:R-:W1:Y:S01]  /*0000*/  LDC R1, c[0x0][0x37c] ;  /* 0x0000df00ff017b82 */ /* 0x000e620000000800 */
[----:B------:R-:W2:Y:S01]  /*0010*/  S2R R74, SR_TID.X ;  /* 0x00000000004a7919 */ /* 0x000ea20000002100 */
[----:B------:R-:W3:Y:S06]  /*0020*/  LDCU.64 UR6, c[0x0][0x890] ;  /* 0x00011200ff0677ac */ /* 0x000eec0008000a00 */
[----:B------:R-:W4:Y:S01]  /*0030*/  S2UR UR37, SR_CgaCtaId ;  /* 0x00000000002579c3 */ /* 0x000f220000008800 */
[----:B------:R-:W-:Y:S02]  /*0040*/  PRMT R59, RZ, 0x7610, R59 ;  /* 0x00007610ff3b7816 */ /* 0x000fe4000000003b */
[----:B------:R-:W-:Y:S01]  /*0050*/  ELECT P1, URZ, PT ;  /* 0x0000000000ff782f */ /* 0x000fe20003820000 */
[----:B------:R-:W1:Y:S01]  /*0060*/  LDCU.64 UR46, c[0x0][0x358] ;  /* 0x00006b00ff2e77ac */ /* 0x000e620008000a00 */
[----:B---3--:R-:W-:-:S04]  /*0070*/  UISETP.NE.U32.AND UP0, UPT, UR6, URZ, UPT ;  /* 0x000000ff0600728c */ /* 0x008fc8000bf05070 */
[----:B------:R-:W-:Y:S02]  /*0080*/  UISETP.NE.AND.EX UP0, UPT, UR7, URZ, UPT, UP0 ;  /* 0x000000ff0700728c */ /* 0x000fe4000bf05300 */
[----:B----4-:R-:W-:Y:S02]  /*0090*/  ULOP3.LUT UR5, UR37, 0x1, URZ, 0xc0, !UPT ;  /* 0x0000000125057892 */ /* 0x010fe4000f8ec0ff */
[----:B------:R-:W-:Y:S01]  /*00a0*/  ULOP3.LUT UR4, UR37, 0x1, URZ, 0x3c, !UPT ;  /* 0x0000000125047892 */ /* 0x000fe2000f8e3cff */
[----:B--2---:R-:W-:-:S05]  /*00b0*/  SHF.R.U32.HI R70, RZ, 0x5, R74 ;  /* 0x00000005ff467819 */ /* 0x004fca000001164a */
[----:B------:R-:W2:Y:S02]  /*00c0*/  SHFL.IDX PT, R0, R70, RZ, 0x1f ;  /* 0x00001fff46007589 */ /* 0x000ea400000e0000 */
[----:B--2---:R-:W-:Y:S01]  /*00d0*/  R2UR UR10, R0 ;  /* 0x00000000000a72ca */ /* 0x004fe200000e0000 */
[----:B-1----:R-:W-:-:S14]  /*00e0*/  BRA.U UP0, `(.L_x_0) ;  /* 0x00000001002c7547 */ /* 0x002fdc000b800000 */
[----:B------:R-:W1:Y:S02]  /*00f0*/  LDCU.64 UR8, c[0x0][0x888] ;  /* 0x00011100ff0877ac */ /* 0x000e640008000a00 */
[----:B-1----:R-:W-:-:S04]  /*0100*/  UISETP.NE.U32.AND UP0, UPT, UR8, URZ, UPT ;  /* 0x000000ff0800728c */ /* 0x002fc8000bf05070 */
[----:B------:R-:W-:-:S09]  /*0110*/  UISETP.NE.AND.EX UP0, UPT, UR9, URZ, UPT, UP0 ;  /* 0x000000ff0900728c */ /* 0x000fd2000bf05300 */
[----:B------:R-:W-:Y:S05]  /*0120*/  BRA.U !UP0, `(.L_x_1) ;  /* 0x0000000108107547 */ /* 0x000fea000b800000 */
[----:B------:R-:W1:Y:S02]  /*0130*/  LDC.64 R2, c[0x0][0x888] ;  /* 0x00022200ff027b82 */ /* 0x000e640000000a00 */
[----:B-1----:R1:W5:Y:S01]  /*0140*/  LDG.E R35, desc[UR46][R2.64] ;  /* 0x0000002e02237981 */ /* 0x002362000c1e1900 */
[----:B------:R-:W-:Y:S01]  /*0150*/  HFMA2 R59, -RZ, RZ, 0, 5.9604644775390625e-08 ;  /* 0x00000001ff3b7431 */ /* 0x000fe200000001ff */
[----:B------:R-:W-:Y:S05]  /*0160*/  BRA `(.L_x_0) ;  /* 0x00000000000c7947 */ /* 0x000fea0003800000 */
.L_x_1:
[----:B------:R-:W1:Y:S01]  /*0170*/  LDCU UR8, c[0x0][0x880] ;  /* 0x00011000ff0877ac */ /* 0x000e620008000800 */
[----:B------:R-:W-:Y:S01]  /*0180*/  HFMA2 R59, -RZ, RZ, 0, 5.9604644775390625e-08 ;  /* 0x00000001ff3b7431 */ /* 0x000fe200000001ff */
[----:B-1----:R-:W-:-:S07]  /*0190*/  MOV R35, UR8 ;  /* 0x0000000800237c02 */ /* 0x002fce0008000f00 */
.L_x_0:
[----:B------:R-:W2:Y:S02]  /*01a0*/  LDCU.64 UR8, c[0x0][0x8b0] ;  /* 0x00011600ff0877ac */ /* 0x000ea40008000a00 */
[----:B--2---:R-:W-:-:S04]  /*01b0*/  UISETP.NE.U32.AND UP0, UPT, UR8, URZ, UPT ;  /* 0x000000ff0800728c */ /* 0x004fc8000bf05070 */
[----:B------:R-:W-:-:S09]  /*01c0*/  UISETP.NE.AND.EX UP0, UPT, UR9, URZ, UPT, UP0 ;  /* 0x000000ff0900728c */ /* 0x000fd2000bf05300 */
[----:B------:R-:W-:Y:S05]  /*01d0*/  BRA.U UP0, `(.L_x_2) ;  /* 0x0000000100247547 */ /* 0x000fea000b800000 */
[----:B------:R-:W2:Y:S02]  /*01e0*/  LDCU.64 UR8, c[0x0][0x8a8] ;  /* 0x00011500ff0877ac */ /* 0x000ea40008000a00 */
[----:B--2---:R-:W-:-:S04]  /*01f0*/  UISETP.NE.U32.AND UP0, UPT, UR8, URZ, UPT ;  /* 0x000000ff0800728c */ /* 0x004fc8000bf05070 */
[----:B------:R-:W-:-:S09]  /*0200*/  UISETP.NE.AND.EX UP0, UPT, UR9, URZ, UPT, UP0 ;  /* 0x000000ff0900728c */ /* 0x000fd2000bf05300 */
[----:B------:R-:W-:Y:S05]  /*0210*/  BRA.U !UP0, `(.L_x_3) ;  /* 0x00000001080c7547 */ /* 0x000fea000b800000 */
[----:B------:R-:W2:Y:S02]  /*0220*/  LDC.64 R32, c[0x0][0x8a8] ;  /* 0x00022a00ff207b82 */ /* 0x000ea40000000a00 */
[----:B--2---:R2:W5:Y:S01]  /*0230*/  LDG.E R32, desc[UR46][R32.64] ;  /* 0x0000002e20207981 */ /* 0x004562000c1e1900 */
[----:B------:R-:W-:Y:S05]  /*0240*/  BRA `(.L_x_2) ;  /* 0x0000000000087947 */ /* 0x000fea0003800000 */
.L_x_3:
[----:B------:R-:W2:Y:S02]  /*0250*/  LDCU UR8, c[0x0][0x8a0] ;  /* 0x00011400ff0877ac */ /* 0x000ea40008000800 */
[----:B--2---:R-:W-:Y:S02]  /*0260*/  MOV R32, UR8 ;  /* 0x0000000800207c02 */ /* 0x004fe40008000f00 */
.L_x_2:
[----:B------:R-:W-:Y:S01]  /*0270*/  IMAD.U32 R0, RZ, RZ, UR10 ;  /* 0x0000000aff007e24 */ /* 0x000fe2000f8e00ff */
[----:B------:R-:W-:Y:S04]  /*0280*/  BSSY.RECONVERGENT B0, `(.L_x_4) ;  /* 0x000000c000007945 */ /* 0x000fe80003800200 */
[C---:B------:R-:W-:Y:S02]  /*0290*/  ISETP.NE.OR P2, PT, R0.reuse, 0x1, !P1 ;  /* 0x000000010000780c */ /* 0x040fe40004f45670 */
[----:B------:R-:W-:-:S11]  /*02a0*/  ISETP.NE.OR P0, PT, R0, 0x3, !P1 ;  /* 0x000000030000780c */ /* 0x000fd60004f05670 */
[----:B------:R-:W-:Y:S05]  /*02b0*/  @P2 BRA `(.L_x_5) ;  /* 0x0000000000202947 */ /* 0x000fea0003800000 */
[----:B------:R-:W3:Y:S02]  /*02c0*/  LDCU.64 UR8, c[0x0][0x348] ;  /* 0x00006900ff0877ac */ /* 0x000ee40008000a00 */
[----:B---3--:R-:W-:Y:S02]  /*02d0*/  UIADD3 UR12, UP1, UPT, UR8, 0x80, URZ ;  /* 0x00000080080c7890 */ /* 0x008fe4000ff3e0ff */
[----:B------:R-:W-:Y:S02]  /*02e0*/  UIADD3 UR8, UP0, UPT, UR8, 0x180, URZ ;  /* 0x0000018008087890 */ /* 0x000fe4000ff1e0ff */
[----:B------:R-:W-:Y:S02]  /*02f0*/  UIADD3.X UR13, UPT, UPT, URZ, UR9, URZ, UP1, !UPT ;  /* 0x00000009ff0d7290 */ /* 0x000fe40008ffe4ff */
[----:B------:R-:W-:-:S07]  /*0300*/  UIADD3.X UR9, UPT, UPT, URZ, UR9, URZ, UP0, !UPT ;  /* 0x00000009ff097290 */ /* 0x000fce00087fe4ff */
[----:B------:R3:W-:Y:S02]  /*0310*/  UTMACCTL.PF [UR12] ;  /* 0x000000000c0079b9 */ /* 0x0007e40008040000 */
[----:B------:R3:W-:Y:S02]  /*0320*/  UTMACCTL.PF [UR8] ;  /* 0x00000000080079b9 */ /* 0x0007e40008040000 */
[----:B---3--:R-:W-:Y:S01]  /*0330*/  NOP ;  /* 0x0000000000007918 */ /* 0x008fe20000000000 */
.L_x_5:
[----:B------:R-:W-:Y:S05]  /*0340*/  BSYNC.RECONVERGENT B0 ;  /* 0x0000000000007941 */ /* 0x000fea0003800200 */
.L_x_4:
[----:B------:R-:W-:Y:S04]  /*0350*/  BSSY.RECONVERGENT B0, `(.L_x_6) ;  /* 0x000000a000007945 */ /* 0x000fe80003800200 */
        /* <DEDUP_REMOVED lines=9> */
.L_x_7:
[----:B------:R-:W-:Y:S05]  /*03f0*/  BSYNC.RECONVERGENT B0 ;  /* 0x0000000000007941 */ /* 0x000fea0003800200 */
.L_x_6:
[----:B------:R-:W3:Y:S01]  /*0400*/  LDCU.64 UR8, c[0x0][0x888] ;  /* 0x00011100ff0877ac */ /* 0x000ee20008000a00 */
[----:B------:R-:W-:Y:S02]  /*0410*/  UISETP.EQ.U32.AND UP1, UPT, UR6, URZ, UPT ;  /* 0x000000ff0600728c */ /* 0x000fe4000bf22070 */
[----:B------:R-:W-:Y:S02]  /*0420*/  UPLOP3.LUT UP5, UPT, UPT, UPT, UPT, 0x80, 0x8 ;  /* 0x000000000008789c */ /* 0x000fe40003faf070 */
[----:B---3--:R-:W-:-:S04]  /*0430*/  UISETP.NE.U32.AND UP0, UPT, UR8, URZ, UPT ;  /* 0x000000ff0800728c */ /* 0x008fc8000bf05070 */
[----:B------:R-:W-:-:S04]  /*0440*/  UISETP.NE.AND.EX UP0, UPT, UR9, URZ, UPT, UP0 ;  /* 0x000000ff0900728c */ /* 0x000fc8000bf05300 */
[----:B------:R-:W-:-:S04]  /*0450*/  UISETP.EQ.OR.EX UP2, UPT, UR7, URZ, !UP0, UP1 ;  /* 0x000000ff0700728c */ /* 0x000fc8000c742710 */
[----:B------:R-:W-:-:S05]  /*0460*/  UP2UR UR53, UPR, URZ, 0x4 ;  /* 0x00000004ff357883 */ /* 0x000fca0008000000 */
[----:B------:R-:W-:Y:S07]  /*0470*/  BRA.U !UP2, `(.L_x_8) ;  /* 0x000000010a207547 */ /* 0x000fee000b800000 */
[----:B------:R-:W-:Y:S01]  /*0480*/  UISETP.NE.U32.AND UP2, UPT, UR6, URZ, UPT ;  /* 0x000000ff0600728c */ /* 0x000fe2000bf45070 */
[----:B-----5:R-:W-:Y:S01]  /*0490*/  FSETP.NEU.AND P0, PT, R35, RZ, PT ;  /* 0x000000ff2300720b */ /* 0x020fe20003f0d000 */
[----:B------:R-:W-:Y:S02]  /*04a0*/  USEL UR6, URZ, 0xffffffff, UP0 ;  /* 0xffffffffff067887 */ /* 0x000fe40008000000 */
[----:B------:R-:W-:-:S10]  /*04b0*/  UISETP.NE.AND.EX UP2, UPT, UR7, URZ, UPT, UP2 ;  /* 0x000000ff0700728c */ /* 0x000fd4000bf45320 */
[----:B------:R-:W-:Y:S01]  /*04c0*/  VOTEU.ANY UP1, P0 ;  /* 0x0000000000ff7886 */ /* 0x000fe20000020100 */
[----:B------:R-:W-:-:S04]  /*04d0*/  @!UP2 USEL UR6, URZ, 0xffffffff, UP1 ;  /* 0xffffffffff06a887 */ /* 0x000fc80008800000 */
[----:B------:R-:W-:-:S04]  /*04e0*/  ULOP3.LUT UR6, UR6, 0x1, URZ, 0xc0, !UPT ;  /* 0x0000000106067892 */ /* 0x000fc8000f8ec0ff */
[----:B------:R-:W-:-:S11]  /*04f0*/  UISETP.NE.U32.AND UP5, UPT, UR6, 0x1, UPT ;  /* 0x000000010600788c */ /* 0x000fd6000bfa5070 */
.L_x_8:
[----:B------:R-:W3:Y:S01]  /*0500*/  SHFL.IDX PT, R0, R70, RZ, 0x1f ;  /* 0x00001fff46007589 */ /* 0x000ee200000e0000 */
[----:B------:R-:W-:-:S04]  /*0510*/  UISETP.NE.AND UP1, UPT, UR10, 0x2, UPT ;  /* 0x000000020a00788c */ /* 0x000fc8000bf25270 */
[----:B------:R-:W-:Y:S02]  /*0520*/  UISETP.EQ.AND UP2, UPT, UR5, URZ, !UP1 ;  /* 0x000000ff0500728c */ /* 0x000fe4000cf42270 */
[----:B------:R-:W-:-:S04]  /*0530*/  USEL UR7, URZ, 0x1, UP1 ;  /* 0x00000001ff077887 */ /* 0x000fc80008800000 */
[----:B------:R-:W-:Y:S02]  /*0540*/  PLOP3.LUT P5, PT, P1, PT, UP2, 0x80, 0x8 ;  /* 0x000000000008781c */ /* 0x000fe40000faf028 */
[----:B---3--:R-:W-:-:S13]  /*0550*/  ISETP.NE.AND P0, PT, R0, RZ, PT ;  /* 0x000000ff0000720c */ /* 0x008fda0003f05270 */
[----:B------:R-:W-:Y:S05]  /*0560*/  @P0 BRA `(.L_x_9) ;  /* 0x00000000004c0947 */ /* 0x000fea0003800000 */
[----:B------:R-:W-:Y:S01]  /*0570*/  UMOV UR8, 0x400 ;  /* 0x0000040000087882 */ /* 0x000fe20000000000 */
[----:B------:R-:W-:Y:S01]  /*0580*/  UMOV UR6, 0x1 ;  /* 0x0000000100067882 */ /* 0x000fe20000000000 */
[----:B------:R-:W-:Y:S02]  /*0590*/  ULEA UR8, UR37, UR8, 0x18 ;  /* 0x0000000825087291 */ /* 0x000fe4000f8ec0ff */
[----:B------:R-:W-:-:S04]  /*05a0*/  UIADD3 UR12, UPT, UPT, -UR6, 0x100000, URZ ;  /* 0x00100000060c7890 */ /* 0x000fc8000fffe1ff */
[----:B------:R-:W-:Y:S02]  /*05b0*/  USHF.L.U32 UR13, UR12, 0xb, URZ ;  /* 0x0000000b0c0d7899 */ /* 0x000fe400080006ff */
[----:B------:R-:W-:Y:S01]  /*05c0*/  USHF.L.U32 UR12, UR12, 0x1, URZ ;  /* 0x000000010c0c7899 */ /* 0x000fe200080006ff */
[----:B------:R-:W-:Y:S01]  /*05d0*/  ELECT P0, URZ, PT ;  /* 0x0000000000ff782f */ /* 0x000fe20003800000 */
[----:B------:R-:W3:Y:S10]  /*05e0*/  FENCE.VIEW.ASYNC.S ;  /* 0x00000000000073c6 */ /* 0x000ef40000000000 */
[----:B---3--:R3:W4:Y:S01]  /*05f0*/  SYNCS.EXCH.64 URZ, [UR8], UR12 ;  /* 0x0000000c08ff75b2 */ /* 0x0087220008000100 */
[----:B------:R3:W1:Y:S01]  /*0600*/  SYNCS.EXCH.64 URZ, [UR8+0x28], UR12 ;  /* 0x0000280c08ff75b2 */ /* 0x0006620008000100 */
        /* <DEDUP_REMOVED lines=8> */
[----:B------:R-:W-:Y:S01]  /*0690*/  NOP ;  /* 0x0000000000007918 */ /* 0x000fe20000000000 */
.L_x_9:
[----:B------:R-:W2:Y:S01]  /*06a0*/  SHFL.IDX PT, R0, R70, RZ, 0x1f ;  /* 0x00001fff46007589 */ /* 0x000ea200000e0000 */
[----:B------:R-:W-:Y:S01]  /*06b0*/  NOP ;  /* 0x0000000000007918 */ /* 0x000fe20000000000 */
[----:B--2---:R-:W-:-:S13]  /*06c0*/  ISETP.NE.AND P0, PT, R0, 0x1, PT ;  /* 0x000000010000780c */ /* 0x004fda0003f05270 */
[----:B------:R-:W-:Y:S05]  /*06d0*/  @P0 BRA `(.L_x_10) ;  /* 0x00000000004c0947 */ /* 0x000fea0003800000 */
[----:B------:R-:W-:Y:S01]  /*06e0*/  UMOV UR9, 0x400 ;  /* 0x0000040000097882 */ /* 0x000fe20000000000 */
[----:B---3--:R-:W-:Y:S01]  /*06f0*/  UMOV UR8, 0x20 ;  /* 0x0000002000087882 */ /* 0x008fe20000000000 */
[----:B------:R-:W-:Y:S01]  /*0700*/  UMOV UR6, 0x80 ;  /* 0x0000008000067882 */ /* 0x000fe20000000000 */
[----:B------:R-:W-:Y:S02]  /*0710*/  ULEA UR9, UR37, UR9, 0x18 ;  /* 0x0000000925097291 */ /* 0x000fe4000f8ec0ff */
[----:B------:R-:W-:-:S04]  /*0720*/  UIADD3 UR12, UPT, UPT, -UR8, 0x100000, URZ ;  /* 0x00100000080c7890 */ /* 0x000fc8000fffe1ff */
[----:B------:R-:W-:Y:S02]  /*0730*/  USHF.L.U32 UR13, UR12, 0xb, URZ ;  /* 0x0000000b0c0d7899 */ /* 0x000fe400080006ff */
[----:B------:R-:W-:Y:S02]  /*0740*/  USHF.L.U32 UR12, UR12, 0x1, URZ ;  /* 0x000000010c0c7899 */ /* 0x000fe400080006ff */
[----:B------:R-:W-:-:S04]  /*0750*/  UIADD3 UR14, UPT, UPT, -UR6, 0x100000, URZ ;  /* 0x00100000060e7890 */ /* 0x000fc8000fffe1ff */
[----:B------:R-:W-:Y:S02]  /*0760*/  USHF.L.U32 UR15, UR14, 0xb, URZ ;  /* 0x0000000b0e0f7899 */ /* 0x000fe400080006ff */
[----:B------:R-:W-:Y:S01]  /*0770*/  USHF.L.U32 UR14, UR14, 0x1, URZ ;  /* 0x000000010e0e7899 */ /* 0x000fe200080006ff */
[----:B------:R-:W-:Y:S01]  /*0780*/  ELECT P0, URZ, PT ;  /* 0x0000000000ff782f */ /* 0x000fe20003800000 */
[----:B------:R-:W2:Y:S02]  /*0790*/  FENCE.VIEW.ASYNC.S ;  /* 0x00000000000073c6 */ /* 0x000ea40000000000 */
[----:B--2---:R2:W3:Y:S08]  /*07a0*/  SYNCS.EXCH.64 URZ, [UR9+0x50], UR12 ;  /* 0x0000500c09ff75b2 */ /* 0x0044f00008000100 */
[----:B------:R2:W1:Y:S01]  /*07b0*/  SYNCS.EXCH.64 URZ, [UR9+0x68], UR14 ;  /* 0x0000680e09ff75b2 */ /* 0x0004620008000100 */
[----:B------:R2:W1:Y:S01]  /*07c0*/  SYNCS.EXCH.64 URZ, [UR9+0x58], UR12 ;  /* 0x0000580c09ff75b2 */ /* 0x0004620008000100 */
[----:B------:R2:W1:Y:S01]  /*07d0*/  SYNCS.EXCH.64 URZ, [UR9+0x70], UR14 ;  /* 0x0000700e09ff75b2 */ /* 0x0004620008000100 */
[----:B------:R2:W1:Y:S01]  /*07e0*/  SYNCS.EXCH.64 URZ, [UR9+0x60], UR12 ;  /* 0x0000600c09ff75b2 */ /* 0x0004620008000100 */
[----:B------:R2:W1:Y:S01]  /*07f0*/  SYNCS.EXCH.64 URZ, [UR9+0x78], UR14 ;  /* 0x0000780e09ff75b2 */ /* 0x0004620008000100 */
[----:B------:R-:W-:Y:S01]  /*0800*/  NOP ;  /* 0x0000000000007918 */ /* 0x000fe20000000000 */
.L_x_10:
[----:B------:R-:W4:Y:S01]  /*0810*/  SHFL.IDX PT, R0, R70, RZ, 0x1f ;  /* 0x00001fff46007589 */ /* 0x000f2200000e0000 */
[----:B------:R-:W-:Y:S01]  /*0820*/  NOP ;  /* 0x0000000000007918 */ /* 0x000fe20000000000 */
[----:B----4-:R-:W-:-:S13]  /*0830*/  ISETP.NE.AND P0, PT, R0, 0x3, PT ;  /* 0x000000030000780c */ /* 0x010fda0003f05270 */
[----:B------:R-:W-:Y:S05]  /*0840*/  @P0 BRA `(.L_x_11) ;  /* 0x00000000002c0947 */ /* 0x000fea0003800000 */
[----:B---3--:R-:W-:Y:S01]  /*0850*/  UMOV UR8, 0x400 ;  /* 0x0000040000087882 */ /* 0x008fe20000000000 */
[----:B------:R-:W-:Y:S01]  /*0860*/  UMOV UR6, 0x20 ;  /* 0x0000002000067882 */ /* 0x000fe20000000000 */
[----:B------:R-:W-:Y:S02]  /*0870*/  ULEA UR8, UR37, UR8, 0x18 ;  /* 0x0000000825087291 */ /* 0x000fe4000f8ec0ff */
[----:B--2---:R-:W-:-:S04]  /*0880*/  UIADD3 UR12, UPT, UPT, -UR6, 0x100000, URZ ;  /* 0x00100000060c7890 */ /* 0x004fc8000fffe1ff */
[----:B------:R-:W-:Y:S02]  /*0890*/  USHF.L.U32 UR13, UR12, 0xb, URZ ;  /* 0x0000000b0c0d7899 */ /* 0x000fe400080006ff */
[----:B------:R-:W-:Y:S01]  /*08a0*/  USHF.L.U32 UR12, UR12, 0x1, URZ ;  /* 0x000000010c0c7899 */ /* 0x000fe200080006ff */
[----:B------:R-:W-:Y:S01]  /*08b0*/  ELECT P0, URZ, PT ;  /* 0x0000000000ff782f */ /* 0x000fe20003800000 */
[----:B------:R-:W2:Y:S10]  /*08c0*/  FENCE.VIEW.ASYNC.S ;  /* 0x00000000000073c6 */ /* 0x000eb40000000000 */
[----:B--2---:R4:W2:Y:S01]  /*08d0*/  SYNCS.EXCH.64 URZ, [UR8+0x80], UR12 ;  /* 0x0000800c08ff75b2 */ /* 0x0048a20008000100 */
[----:B------:R4:W3:Y:S02]  /*08e0*/  SYNCS.EXCH.64 URZ, [UR8+0x88], UR12 ;  /* 0x0000880c08ff75b2 */ /* 0x0008e40008000100 */
[----:B----4-:R-:W-:Y:S01]  /*08f0*/  NOP ;  /* 0x0000000000007918 */ /* 0x010fe20000000000 */
.L_x_11:
[----:B------:R-:W4:Y:S01]  /*0900*/  SHFL.IDX PT, R0, R70, RZ, 0x1f ;  /* 0x00001fff46007589 */ /* 0x000f2200000e0000 */
[----:B------:R-:W-:Y:S01]  /*0910*/  NOP ;  /* 0x0000000000007918 */ /* 0x000fe20000000000 */
[----:B----4-:R-:W-:-:S13]  /*0920*/  ISETP.NE.AND P0, PT, R0, 0x4, PT ;  /* 0x000000040000780c */ /* 0x010fda0003f05270 */
[----:B------:R-:W-:Y:S05]  /*0930*/  @P0 BRA `(.L_x_12) ;  /* 0x0000000000480947 */ /* 0x000fea0003800000 */
[----:B--2---:R-:W-:Y:S01]  /*0940*/  UMOV UR9, 0x1e0 ;  /* 0x000001e000097882 */ /* 0x004fe20000000000 */
[----:B---3--:R-:W-:Y:S01]  /*0950*/  UMOV UR8, 0x400 ;  /* 0x0000040000087882 */ /* 0x008fe20000000000 */
[----:B------:R-:W-:Y:S01]  /*0960*/  USEL UR9, UR9, 0x1a0, UP5 ;  /* 0x000001a009097887 */ /* 0x000fe2000a800000 */
        /* <DEDUP_REMOVED lines=10> */
[----:B--2---:R4:W2:Y:S08]  /*0a10*/  SYNCS.EXCH.64 URZ, [UR8+0x90], UR12 ;  /* 0x0000900c08ff75b2 */ /* 0x0048b00008000100 */
[----:B------:R4:W3:Y:S01]  /*0a20*/  SYNCS.EXCH.64 URZ, [UR8+0xa0], UR14 ;  /* 0x0000a00e08ff75b2 */ /* 0x0008e20008000100 */
[----:B------:R4:W1:Y:S01]  /*0a30*/  SYNCS.EXCH.64 URZ, [UR8+0x98], UR12 ;  /* 0x0000980c08ff75b2 */ /* 0x0008620008000100 */
[----:B------:R4:W1:Y:S02]  /*0a40*/  SYNCS.EXCH.64 URZ, [UR8+0xa8], UR14 ;  /* 0x0000a80e08ff75b2 */ /* 0x0008640008000100 */
[----:B----4-:R-:W-:Y:S01]  /*0a50*/  NOP ;  /* 0x0000000000007918 */ /* 0x010fe20000000000 */
.L_x_12:
[----:B------:R-:W4:Y:S01]  /*0a60*/  SHFL.IDX PT, R0, R70, RZ, 0x1f ;  /* 0x00001fff46007589 */ /* 0x000f2200000e0000 */
[----:B------:R-:W-:Y:S01]  /*0a70*/  NOP ;  /* 0x0000000000007918 */ /* 0x000fe20000000000 */
[----:B----4-:R-:W-:-:S13]  /*0a80*/  ISETP.NE.AND P0, PT, R0, 0x5, PT ;  /* 0x000000050000780c */ /* 0x010fda0003f05270 */
[----:B------:R-:W-:Y:S05]  /*0a90*/  @P0 BRA `(.L_x_13) ;  /* 0x0000000000540947 */ /* 0x000fea0003800000 */
[----:B--2---:R-:W-:Y:S01]  /*0aa0*/  UMOV UR9, 0x400 ;  /* 0x0000040000097882 */ /* 0x004fe20000000000 */
        /* <DEDUP_REMOVED lines=14> */
[----:B------:R4:W1:Y:S01]  /*0b90*/  SYNCS.EXCH.64 URZ, [UR9+0xd8], UR14 ;  /* 0x0000d80e09ff75b2 */ /* 0x0008620008000100 */
[----:B------:R4:W1:Y:S01]  /*0ba0*/  SYNCS.EXCH.64 URZ, [UR9+0xc0], UR12 ;  /* 0x0000c00c09ff75b2 */ /* 0x0008620008000100 */
[----:B------:R4:W1:Y:S01]  /*0bb0*/  SYNCS.EXCH.64 URZ, [UR9+0xe0], UR14 ;  /* 0x0000e00e09ff75b2 */ /* 0x0008620008000100 */
[----:B------:R4:W1:Y:S01]  /*0bc0*/  SYNCS.EXCH.64 URZ, [UR9+0xc8], UR12 ;  /* 0x0000c80c09ff75b2 */ /* 0x0008620008000100 */
[----:B------:R4:W1:Y:S02]  /*0bd0*/  SYNCS.EXCH.64 URZ, [UR9+0xe8], UR14 ;  /* 0x0000e80e09ff75b2 */ /* 0x0008640008000100 */
[----:B----4-:R-:W-:Y:S01]  /*0be0*/  NOP ;  /* 0x0000000000007918 */ /* 0x010fe20000000000 */
.L_x_13:
[----:B------:R-:W4:Y:S01]  /*0bf0*/  SHFL.IDX PT, R0, R70, RZ, 0x1f ;  /* 0x00001fff46007589 */ /* 0x000f2200000e0000 */
[----:B------:R-:W-:Y:S01]  /*0c00*/  ISETP.NE.OR P1, PT, RZ, UR10, !P1 ;  /* 0x0000000aff007c0c */ /* 0x000fe2000cf25670 */
        /* <DEDUP_REMOVED lines=12> */
[----:B------:R4:W3:Y:S01]  /*0cd0*/  SYNCS.EXCH.64 URZ, [UR8+0x100], UR12 ;  /* 0x0001000c08ff75b2 */ /* 0x0008e20008000100 */
[----:B------:R4:W1:Y:S01]  /*0ce0*/  SYNCS.EXCH.64 URZ, [UR8+0xf8], UR12 ;  /* 0x0000f80c08ff75b2 */ /* 0x0008620008000100 */
[----:B------:R4:W1:Y:S02]  /*0cf0*/  SYNCS.EXCH.64 URZ, [UR8+0x108], UR12 ;  /* 0x0001080c08ff75b2 */ /* 0x0008640008000100 */
[----:B----4-:R-:W-:Y:S01]  /*0d00*/  NOP ;  /* 0x0000000000007918 */ /* 0x010fe20000000000 */
.L_x_14:
[----:B------:R-:W-:Y:S01]  /*0d10*/  VOTEU.ALL UP1, P1 ;  /* 0x0000000000ff7886 */ /* 0x000fe20000820000 */
[----:B---3--:R-:W3:Y:S01]  /*0d20*/  LDCU UR8, c[0x0][0x36c] ;  /* 0x00006d80ff0877ac */ /* 0x008ee20008000800 */
[----:B------:R-:W-:Y:S01]  /*0d30*/  NOP ;  /* 0x0000000000007918 */ /* 0x000fe20000000000 */
[----:B------:R-:W-:Y:S01]  /*0d40*/  LOP3.LUT R10, R74, 0x1f, RZ, 0xc0, !PT ;  /* 0x0000001f4a0a7812 */ /* 0x000fe200078ec0ff */
[----:B--2---:R-:W-:Y:S01]  /*0d50*/  UMOV UR12, 0x20 ;  /* 0x00000020000c7882 */ /* 0x004fe20000000000 */
[----:B------:R-:W-:Y:S01]  /*0d60*/  @!UP1 UMOV UR6, 0x400 ;  /* 0x0000040000069882 */ /* 0x000fe20000000000 */
[----:B------:R-:W-:-:S04]  /*0d70*/  @!UP1 UIADD3 UR12, UPT, UPT, -UR12, 0x100000, URZ ;  /* 0x001000000c0c9890 */ /* 0x000fc8000fffe1ff */
[----:B------:R-:W-:Y:S02]  /*0d80*/  @!UP1 USHF.L.U32 UR13, UR12, 0xb, URZ ;  /* 0x0000000b0c0d9899 */ /* 0x000fe400080006ff */
[----:B------:R-:W-:Y:S02]  /*0d90*/  @!UP1 USHF.L.U32 UR12, UR12, 0x1, URZ ;  /* 0x000000010c0c9899 */ /* 0x000fe400080006ff */
[----:B------:R-:W-:Y:S01]  /*0da0*/  @!UP1 ULEA UR6, UR37, UR6, 0x18 ;  /* 0x0000000625069291 */ /* 0x000fe2000f8ec0ff */
[----:B------:R-:W-:Y:S01]  /*0db0*/  VOTEU.ALL UP1, P1 ;  /* 0x0000000000ff7886 */ /* 0x000fe20000820000 */
[----:B------:R-:W-:Y:S01]  /*0dc0*/  UISETP.NE.AND UP4, UPT, UR10, URZ, UPT ;  /* 0x000000ff0a00728c */ /* 0x000fe2000bf85270 */
[----:B------:R-:W2:Y:S09]  /*0dd0*/  FENCE.VIEW.ASYNC.S ;  /* 0x00000000000073c6 */ /* 0x000eb20000000000 */
[----:B--2---:R2:W4:Y:S01]  /*0de0*/  @!UP1 SYNCS.EXCH.64 URZ, [UR6+0x110], UR12 ;  /* 0x0001100c06ff95b2 */ /* 0x0045220008000100 */
[----:B---3--:R-:W-:-:S09]  /*0df0*/  UISETP.EQ.U32.AND UP1, UPT, UR8, 0x1, UPT ;  /* 0x000000010800788c */ /* 0x008fd2000bf22070 */
[----:B------:R-:W-:Y:S05]  /*0e00*/  BRA.U !UP1, `(.L_x_15) ;  /* 0x0000000109087547 */ /* 0x000fea000b800000 */
[----:B-1--4-:R-:W-:Y:S01]  /*0e10*/  UCGABAR_ARV ;  /* 0x00000000000079c7 */ /* 0x012fe20008000000 */
[----:B------:R-:W-:Y:S05]  /*0e20*/  BRA `(.L_x_16) ;  /* 0x0000000000047947 */ /* 0x000fea0003800000 */
.L_x_15:
[----:B-1--4-:R-:W-:Y:S01]  /*0e30*/  NOP ;  /* 0x0000000000007918 */ /* 0x012fe20000000000 */
.L_x_16:
[----:B------:R-:W1:Y:S01]  /*0e40*/  S2R R11, SR_CTAID.X ;  /* 0x00000000000b7919 */ /* 0x000e620000002500 */
[----:B------:R-:W-:-:S05]  /*0e50*/  CS2R.32 R60, SR_CgaSize ;  /* 0x00000000003c7805 */ /* 0x000fca0000008a00 */
[----:B------:R-:W-:-:S05]  /*0e60*/  IMAD R60, R60, -0xa0, RZ ;  /* 0xffffff603c3c7824 */ /* 0x000fca00078e02ff */
[----:B------:R-:W-:-:S14]  /*0e70*/  R2UR UR8, R60 ;  /* 0x000000003c0872ca */ /* 0x000fdc00000e0000 */
[----:B------:R-:W3:Y:S01]  /*0e80*/  LDCU UR8, c[0x0][UR8+0x2b0] ;  /* 0x00005600080877ac */ /* 0x000ee20008000800 */
[----:B------:R-:W-:-:S05]  /*0e90*/  CS2R.32 R0, SR_CgaSize ;  /* 0x0000000000007805 */ /* 0x000fca0000008a00 */
[----:B------:R-:W-:-:S06]  /*0ea0*/  IMAD R0, R0, -0xa0, RZ ;  /* 0xffffff6000007824 */ /* 0x000fcc00078e02ff */
[----:B------:R-:W4:Y:S01]  /*0eb0*/  LDC R0, c[0x0][R0+0x2a0] ;  /* 0x0000a80000007b82 */ /* 0x000f220000000800 */
[----:B------:R-:W-:Y:S01]  /*0ec0*/  PRMT R8, RZ, 0x7610, R8 ;  /* 0x00007610ff087816 */ /* 0x000fe20000000008 */
[----:B------:R-:W3:Y:S01]  /*0ed0*/  S2R R20, SR_CTAID.Y ;  /* 0x0000000000147919 */ /* 0x000ee20000002600 */
[----:B------:R-:W-:-:S05]  /*0ee0*/  CS2R.32 R60, SR_CgaSize ;  /* 0x00000000003c7805 */ /* 0x000fca0000008a00 */
[----:B------:R-:W-:-:S05]  /*0ef0*/  IMAD R60, R60, -0xa0, RZ ;  /* 0xffffff603c3c7824 */ /* 0x000fca00078e02ff */
[----:B--2---:R-:W-:-:S14]  /*0f00*/  R2UR UR6, R60 ;  /* 0x000000003c0672ca */ /* 0x004fdc00000e0000 */
[----:B------:R-:W2:Y:S01]  /*0f10*/  LDCU UR6, c[0x0][UR6+0x2b4] ;  /* 0x00005680060677ac */ /* 0x000ea20008000800 */
[----:B------:R-:W-:Y:S01]  /*0f20*/  UISETP.NE.AND UP2, UPT, UR10, 0x2, UPT ;  /* 0x000000020a00788c */ /* 0x000fe2000bf45270 */
[----:B------:R-:W3:Y:S01]  /*0f30*/  LDC R9, c[0x0][0xb24] ;  /* 0x0002c900ff097b82 */ /* 0x000ee20000000800 */
[----:B------:R-:W-:-:S05]  /*0f40*/  CS2R.32 R58, SR_CgaSize ;  /* 0x00000000003a7805 */ /* 0x000fca0000008a00 */
[----:B------:R-:W-:-:S06]  /*0f50*/  IMAD R58, R58, -0xa0, RZ ;  /* 0xffffff603a3a7824 */ /* 0x000fcc00078e02ff */
[----:B------:R-:W4:Y:S08]  /*0f60*/  LDC R58, c[0x0][R58+0x2a4] ;  /* 0x0000a9003a3a7b82 */ /* 0x000f300000000800 */
[----:B------:R-:W4:Y:S01]  /*0f70*/  LDC R26, c[0x0][0xb24] ;  /* 0x0002c900ff1a7b82 */ /* 0x000f220000000800 */
[----:B-1----:R-:W-:Y:S01]  /*0f80*/  I2FP.F32.U32 R4, R11 ;  /* 0x0000000b00047245 */ /* 0x002fe20000201000 */
[----:B------:R-:W-:-:S06]  /*0f90*/  IMAD.MOV.U32 R21, RZ, RZ, R11 ;  /* 0x000000ffff157224 */ /* 0x000fcc00078e000b */
[----:B------:R-:W1:Y:S01]  /*0fa0*/  S2UR UR36, SR_CTAID.Z ;  /* 0x00000000002479c3 */ /* 0x000e620000002700 */
[----:B---3--:R-:W-:Y:S02]  /*0fb0*/  ISETP.GE.AND P0, PT, R9, 0x1, PT ;  /* 0x000000010900780c */ /* 0x008fe40003f06270 */
[----:B------:R-:W-:Y:S01]  /*0fc0*/  I2FP.F32.U32 R2, R20 ;  /* 0x0000001400027245 */ /* 0x000fe20000201000 */
[----:B------:R-:W-:-:S04]  /*0fd0*/  FMUL R4, R4, UR8 ;  /* 0x0000000804047c20 */ /* 0x000fc80008400000 */
[----:B--2---:R-:W-:Y:S01]  /*0fe0*/  FMUL R2, R2, UR6 ;  /* 0x0000000602027c20 */ /* 0x004fe20008400000 */
[----:B------:R-:W2:Y:S01]  /*0ff0*/  F2I.U32.TRUNC.NTZ R60, R4 ;  /* 0x00000004003c7305 */ /* 0x000ea2000020f000 */
[----:B------:R-:W3:Y:S07]  /*1000*/  LDCU UR6, c[0x0][0xb30] ;  /* 0x00016600ff0677ac */ /* 0x000eee0008000800 */
[----:B------:R-:W1:Y:S01]  /*1010*/  F2I.U32.TRUNC.NTZ R3, R2 ;  /* 0x0000000200037305 */ /* 0x000e62000020f000 */
[----:B--2---:R-:W-:-:S04]  /*1020*/  IMAD.MOV R60, RZ, RZ, -R60 ;  /* 0x000000ffff3c7224 */ /* 0x004fc800078e0a3c */
[----:B----4-:R-:W-:Y:S01]  /*1030*/  IMAD R60, R0, R60, R11 ;  /* 0x0000003c003c7224 */ /* 0x010fe200078e020b */
[----:B------:R-:W-:Y:S01]  /*1040*/  PRMT R0, RZ, 0x7610, R0 ;  /* 0x00007610ff007816 */ /* 0x000fe20000000000 */
[----:B---3--:R-:W-:Y:S01]  /*1050*/  UISETP.NE.AND UP3, UPT, UR6, 0x1, UPT ;  /* 0x000000010600788c */ /* 0x008fe2000bf65270 */
[----:B-1----:R-:W-:-:S05]  /*1060*/  IADD3 R3, PT, PT, -R3, RZ, RZ ;  /* 0x000000ff03037210 */ /* 0x002fca0007ffe1ff */
[----:B------:R-:W-:Y:S01]  /*1070*/  IMAD R58, R58, R3, R20 ;  /* 0x000000033a3a7224 */ /* 0x000fe200078e0214 */
[----:B------:R-:W-:Y:S06]  /*1080*/  BRA.U UP4, `(.L_x_17) ;  /* 0x0000000104247547 */ /* 0x000fec000b800000 */
[----:B------:R-:W-:Y:S01]  /*1090*/  ISETP.NE.AND P1, PT, R58, RZ, PT ;  /* 0x000000ff3a00720c */ /* 0x000fe20003f25270 */
[----:B------:R-:W-:Y:S01]  /*10a0*/  IMAD.MOV.U32 R0, RZ, RZ, 0x3 ;  /* 0x00000003ff007424 */ /* 0x000fe200078e00ff */
[C---:B------:R-:W-:Y:S02]  /*10b0*/  LOP3.LUT R3, R60.reuse, 0xfffffffe, RZ, 0xc0, !PT ;  /* 0xfffffffe3c037812 */ /* 0x040fe400078ec0ff */
[----:B------:R-:W-:Y:S02]  /*10c0*/  ISETP.LT.U32.OR P1, PT, R60, 0x2, !P1 ;  /* 0x000000023c00780c */ /* 0x000fe40004f21470 */
[----:B------:R-:W-:Y:S02]  /*10d0*/  SHF.L.U32 R0, R0, R3, RZ ;  /* 0x0000000300007219 */ /* 0x000fe400000006ff */
[----:B------:R-:W-:Y:S02]  /*10e0*/  SEL R5, RZ, 0x1, !P1 ;  /* 0x00000001ff057807 */ /* 0x000fe40004800000 */
[----:B------:R-:W-:-:S05]  /*10f0*/  SEL R2, RZ, 0x2, !P1 ;  /* 0x00000002ff027807 */ /* 0x000fca0004800000 */
[----:B------:R-:W-:-:S05]  /*1100*/  IMAD.IADD R2, R5, 0x1, R2 ;  /* 0x0000000105027824 */ /* 0x000fca00078e0202 */
[----:B------:R-:W-:Y:S02]  /*1110*/  PRMT R8, R2, 0x7610, R8 ;  /* 0x0000761002087816 */ /* 0x000fe40000000008 */
.L_x_17:
[----:B------:R-:W-:Y:S05]  /*1120*/  @!P0 BRA `(.L_x_18) ;  /* 0x0000000000b88947 */ /* 0x000fea0003800000 */
[----:B------:R-:W1:Y:S01]  /*1130*/  LDC.64 R4, c[0x0][0xb18] ;  /* 0x0002c600ff047b82 */ /* 0x000e620000000a00 */
[----:B------:R-:W-:-:S07]  /*1140*/  ISETP.NE.AND P0, PT, R9, 0x1, PT ;  /* 0x000000010900780c */ /* 0x000fce0003f05270 */
[----:B------:R-:W2:Y:S08]  /*1150*/  LDC R14, c[0x0][0xb0c] ;  /* 0x0002c300ff0e7b82 */ /* 0x000eb00000000800 */
[----:B------:R-:W3:Y:S08]  /*1160*/  LDC R13, c[0x0][0x370] ;  /* 0x0000dc00ff0d7b82 */ /* 0x000ef00000000800 */
[----:B------:R-:W4:Y:S01]  /*1170*/  LDC R16, c[0x0][0x374] ;  /* 0x0000dd00ff107b82 */ /* 0x000f220000000800 */
[----:B-1----:R-:W-:-:S07]  /*1180*/  ISETP.NE.AND P1, PT, R4, 0x1, PT ;  /* 0x000000010400780c */ /* 0x002fce0003f25270 */
[----:B------:R-:W3:Y:S01]  /*1190*/  LDC.64 R6, c[0x0][0xb10] ;  /* 0x0002c400ff067b82 */ /* 0x000ee20000000a00 */
[----:B--2---:R-:W-:-:S07]  /*11a0*/  ISETP.NE.AND P2, PT, R14, 0x1, PT ;  /* 0x000000010e00780c */ /* 0x004fce0003f45270 */
[----:B------:R-:W1:Y:S08]  /*11b0*/  LDC R12, c[0x0][0xb20] ;  /* 0x0002c800ff0c7b82 */ /* 0x000e700000000800 */
[----:B------:R-:W2:Y:S01]  /*11c0*/  LDC.64 R2, c[0x0][0xb28] ;  /* 0x0002ca00ff027b82 */ /* 0x000ea20000000a00 */
[----:B----4-:R-:W-:-:S04]  /*11d0*/  IMAD.HI.U32 R15, R16, R5, RZ ;  /* 0x00000005100f7227 */ /* 0x010fc800078e00ff */
[----:B------:R-:W-:-:S04]  /*11e0*/  IMAD.HI.U32 R5, R20, R5, RZ ;  /* 0x0000000514057227 */ /* 0x000fc800078e00ff */
[----:B---3--:R-:W-:-:S04]  /*11f0*/  IMAD.HI.U32 R18, R13, R6, RZ ;  /* 0x000000060d127227 */ /* 0x008fc800078e00ff */
[C---:B------:R-:W-:Y:S01]  /*1200*/  IMAD.HI.U32 R22, R11.reuse, R6, RZ ;  /* 0x000000060b167227 */ /* 0x040fe200078e00ff */
[-C--:B------:R-:W-:Y:S02]  /*1210*/  @P2 SHF.R.U32.HI R13, RZ, R7.reuse, R18 ;  /* 0x00000007ff0d2219 */ /* 0x080fe40000011612 */
[-C--:B-1----:R-:W-:Y:S02]  /*1220*/  @P1 SHF.R.U32.HI R16, RZ, R12.reuse, R15 ;  /* 0x0000000cff101219 */ /* 0x082fe4000001160f */
[----:B------:R-:W-:Y:S02]  /*1230*/  SHF.R.U32.HI R5, RZ, R12, R5 ;  /* 0x0000000cff057219 */ /* 0x000fe40000011605 */
[----:B------:R-:W-:Y:S02]  /*1240*/  SHF.R.U32.HI R22, RZ, R7, R22 ;  /* 0x00000007ff167219 */ /* 0x000fe40000011616 */
[----:B------:R-:W-:Y:S01]  /*1250*/  SEL R5, R20, R5, !P1 ;  /* 0x0000000514057207 */ /* 0x000fe20004800000 */
[----:B--2---:R-:W-:Y:S01]  /*1260*/  IMAD.HI.U32 R18, R16, R2, RZ ;  /* 0x0000000210127227 */ /* 0x004fe200078e00ff */
[----:B------:R-:W-:-:S02]  /*1270*/  SEL R21, R11, R22, !P2 ;  /* 0x000000160b157207 */ /* 0x000fc40005000000 */
[----:B------:R-:W-:Y:S01]  /*1280*/  IADD3 R7, PT, PT, -R5, RZ, RZ ;  /* 0x000000ff05077210 */ /* 0x000fe20007ffe1ff */
[----:B------:R-:W-:Y:S01]  /*1290*/  IMAD.HI.U32 R6, R13, R2, RZ ;  /* 0x000000020d067227 */ /* 0x000fe200078e00ff */
[----:B------:R-:W-:-:S03]  /*12a0*/  @P0 SHF.R.U32.HI R16, RZ, R3, R18 ;  /* 0x00000003ff100219 */ /* 0x000fc60000011612 */
[----:B------:R-:W-:Y:S01]  /*12b0*/  IMAD R7, R4, R7, R20 ;  /* 0x0000000704077224 */ /* 0x000fe200078e0214 */
[----:B------:R-:W-:Y:S01]  /*12c0*/  @P0 SHF.R.U32.HI R13, RZ, R3, R6 ;  /* 0x00000003ff0d0219 */ /* 0x000fe20000011606 */
[----:B------:R-:W-:-:S04]  /*12d0*/  IMAD R16, R16, R9, RZ ;  /* 0x0000000910107224 */ /* 0x000fc800078e02ff */
[----:B------:R-:W-:Y:S01]  /*12e0*/  IMAD R6, R13, R9, RZ ;  /* 0x000000090d067224 */ /* 0x000fe200078e02ff */
[----:B------:R-:W-:-:S04]  /*12f0*/  ISETP.GE.AND P1, PT, R5, R16, PT ;  /* 0x000000100500720c */ /* 0x000fc80003f26270 */
[----:B------:R-:W-:Y:S01]  /*1300*/  ISETP.GE.OR P1, PT, R21, R6, P1 ;  /* 0x000000061500720c */ /* 0x000fe20000f26670 */
[----:B------:R-:W-:-:S05]  /*1310*/  IMAD.HI.U32 R6, R5, R2, RZ ;  /* 0x0000000205067227 */ /* 0x000fca00078e00ff */
[----:B------:R-:W-:-:S04]  /*1320*/  SHF.R.U32.HI R6, RZ, R3, R6 ;  /* 0x00000003ff067219 */ /* 0x000fc80000011606 */
[----:B------:R-:W-:-:S03]  /*1330*/  SEL R6, R5, R6, !P0 ;  /* 0x0000000605067207 */ /* 0x000fc60004000000 */
[----:B------:R-:W-:Y:S01]  /*1340*/  @!P1 IMAD.HI.U32 R12, R21, R2, RZ ;  /* 0x00000002150c9227 */ /* 0x000fe200078e00ff */
[----:B------:R-:W-:-:S04]  /*1350*/  IADD3 R2, PT, PT, -R6, RZ, RZ ;  /* 0x000000ff06027210 */ /* 0x000fc80007ffe1ff */
[----:B------:R-:W-:Y:S01]  /*1360*/  @!P1 SHF.R.U32.HI R12, RZ, R3, R12 ;  /* 0x00000003ff0c9219 */ /* 0x000fe2000001160c */
[----:B------:R-:W-:-:S03]  /*1370*/  IMAD R2, R9, R2, R5 ;  /* 0x0000000209027224 */ /* 0x000fc600078e0205 */
[----:B------:R-:W-:-:S05]  /*1380*/  @!P1 SEL R3, R21, R12, !P0 ;  /* 0x0000000c15039207 */ /* 0x000fca0004000000 */
[--C-:B------:R-:W-:Y:S02]  /*1390*/  @!P1 IMAD.IADD R6, R6, 0x1, -R3.reuse ;  /* 0x0000000106069824 */ /* 0x100fe400078e0a03 */
[----:B------:R-:W-:Y:S01]  /*13a0*/  @!P1 IMAD R3, R2, R13, R3 ;  /* 0x0000000d02039224 */ /* 0x000fe200078e0203 */
[----:B------:R-:W-:Y:S01]  /*13b0*/  IADD3 R2, PT, PT, -R21, RZ, RZ ;  /* 0x000000ff15027210 */ /* 0x000fe20007ffe1ff */
[----:B------:R-:W-:Y:S02]  /*13c0*/  @!P1 IMAD R5, R6, R9, R21 ;  /* 0x0000000906059224 */ /* 0x000fe400078e0215 */
[----:B------:R-:W-:Y:S02]  /*13d0*/  @!P1 IMAD.MOV.U32 R21, RZ, RZ, R3 ;  /* 0x000000ffff159224 */ /* 0x000fe400078e0003 */
[----:B------:R-:W-:Y:S02]  /*13e0*/  IMAD R2, R14, R2, R11 ;  /* 0x000000020e027224 */ /* 0x000fe400078e020b */
[----:B------:R-:W-:-:S02]  /*13f0*/  IMAD R20, R5, R4, R7 ;  /* 0x0000000405147224 */ /* 0x000fc400078e0207 */
[----:B------:R-:W-:Y:S02]  /*1400*/  IMAD R21, R21, R14, R2 ;  /* 0x0000000e15157224 */ /* 0x000fe400078e0202 */
.L_x_18:
[----:B------:R-:W-:Y:S05]  /*1410*/  BRA.U UP3, `(.L_x_19) ;  /* 0x0000000103407547 */ /* 0x000fea000b800000 */
[----:B------:R-:W1:Y:S08]  /*1420*/  LDC.64 R4, c[0x0][0xb10] ;  /* 0x0002c400ff047b82 */ /* 0x000e700000000a00 */
[----:B------:R-:W2:Y:S08]  /*1430*/  LDC.64 R2, c[0x0][0xb18] ;  /* 0x0002c600ff027b82 */ /* 0x000eb00000000a00 */
[----:B------:R-:W3:Y:S08]  /*1440*/  LDC R6, c[0x0][0xb20] ;  /* 0x0002c800ff067b82 */ /* 0x000ef00000000800 */
[----:B------:R-:W4:Y:S01]  /*1450*/  LDC R12, c[0x0][0xb0c] ;  /* 0x0002c300ff0c7b82 */ /* 0x000f220000000800 */
[----:B-1----:R-:W-:-:S05]  /*1460*/  IMAD.HI.U32 R4, R21, R4, RZ ;  /* 0x0000000415047227 */ /* 0x002fca00078e00ff */
[----:B------:R-:W-:Y:S01]  /*1470*/  SHF.R.U32.HI R4, RZ, R5, R4 ;  /* 0x00000005ff047219 */ /* 0x000fe20000011604 */
[----:B--2---:R-:W-:Y:S01]  /*1480*/  IMAD.HI.U32 R3, R20, R3, RZ ;  /* 0x0000000314037227 */ /* 0x004fe200078e00ff */
[----:B------:R-:W-:-:S04]  /*1490*/  ISETP.NE.AND P0, PT, R2, 0x1, PT ;  /* 0x000000010200780c */ /* 0x000fc80003f05270 */
[----:B---3--:R-:W-:-:S04]  /*14a0*/  SHF.R.U32.HI R3, RZ, R6, R3 ;  /* 0x00000006ff037219 */ /* 0x008fc80000011603 */
[----:B------:R-:W-:Y:S02]  /*14b0*/  SEL R3, R20, R3, !P0 ;  /* 0x0000000314037207 */ /* 0x000fe40004000000 */
[----:B----4-:R-:W-:-:S04]  /*14c0*/  ISETP.NE.AND P1, PT, R12, 0x1, PT ;  /* 0x000000010c00780c */ /* 0x010fc80003f25270 */
[----:B------:R-:W-:-:S05]  /*14d0*/  SEL R6, R21, R4, !P1 ;  /* 0x0000000415067207 */ /* 0x000fca0004800000 */
[----:B------:R-:W-:Y:S02]  /*14e0*/  IMAD.IADD R4, R3, 0x1, -R6 ;  /* 0x0000000103047824 */ /* 0x000fe400078e0a06 */
[----:B------:R-:W-:Y:S02]  /*14f0*/  IMAD.IADD R3, R6, 0x1, -R3 ;  /* 0x0000000106037824 */ /* 0x000fe400078e0a03 */
[----:B------:R-:W-:Y:S02]  /*1500*/  IMAD R21, R4, R12, R21 ;  /* 0x0000000c04157224 */ /* 0x000fe400078e0215 */
[----:B------:R-:W-:Y:S02]  /*1510*/  IMAD R20, R3, R2, R20 ;  /* 0x0000000203147224 */ /* 0x000fe400078e0214 */
.L_x_19:
[----:B------:R-:W-:Y:S05]  /*1520*/  BRA.U !UP1, `(.L_x_20) ;  /* 0x00000001090c7547 */ /* 0x000fea000b800000 */
[----:B------:R-:W-:Y:S01]  /*1530*/  UCGABAR_WAIT ;  /* 0x0000000000007dc7 */ /* 0x000fe20008000000 */
[----:B------:R-:W-:Y:S01]  /*1540*/  CCTL.IVALL ;  /* 0x00000000ff00798f */ /* 0x000fe20002000000 */
[----:B------:R-:W-:Y:S05]  /*1550*/  BRA `(.L_x_21) ;  /* 0x0000000000047947 */ /* 0x000fea0003800000 */
.L_x_20:
[----:B------:R-:W-:Y:S06]  /*1560*/  BAR.SYNC.DEFER_BLOCKING 0x0 ;  /* 0x0000000000007b1d */ /* 0x000fec0000010000 */
.L_x_21:
[----:B------:R-:W-:Y:S05]  /*1570*/  BRA.U UP2, `(.L_x_22) ;  /* 0x0000001502347547 */ /* 0x000fea000b800000 */
[----:B------:R-:W1:Y:S01]  /*1580*/  LDCU UR15, c[0x0][0x38c] ;  /* 0x00007180ff0f77ac */ /* 0x000e620008000800 */
[----:B------:R-:W2:Y:S01]  /*1590*/  LDC R9, c[0x0][0x370] ;  /* 0x0000dc00ff097b82 */ /* 0x000ea20000000800 */
[C---:B------:R-:W-:Y:S01]  /*15a0*/  IMAD.SHL.U32 R17, R11.reuse, 0x20, RZ ;  /* 0x000000200b117824 */ /* 0x040fe200078e00ff */
[----:B------:R-:W-:Y:S01]  /*15b0*/  PLOP3.LUT P1, PT, PT, PT, UP5, 0x80, 0x8 ;  /* 0x000000000008781c */ /* 0x000fe20003f2f058 */
[----:B------:R-:W-:Y:S01]  /*15c0*/  HFMA2 R15, -RZ, RZ, 0, 5.9604644775390625e-08 ;  /* 0x00000001ff0f7431 */ /* 0x000fe200000001ff */
[----:B------:R-:W-:Y:S01]  /*15d0*/  UISETP.NE.AND UP1, UPT, UR10, URZ, UPT ;  /* 0x000000ff0a00728c */ /* 0x000fe2000bf25270 */
[----:B------:R-:W-:Y:S01]  /*15e0*/  HFMA2 R12, -RZ, RZ, 0, 0 ;  /* 0x00000000ff0c7431 */ /* 0x000fe200000001ff */
[----:B------:R-:W-:Y:S01]  /*15f0*/  ISETP.NE.AND P4, PT, R10, RZ, P5 ;  /* 0x000000ff0a00720c */ /* 0x000fe20002f85270 */
[----:B------:R-:W-:Y:S01]  /*1600*/  IMAD.SHL.U32 R16, R11, 0x40, RZ ;  /* 0x000000400b107824 */ /* 0x000fe200078e00ff */
[----:B------:R-:W3:Y:S01]  /*1610*/  LDC R0, c[0x0][0x374] ;  /* 0x0000dd00ff007b82 */ /* 0x000ee20000000800 */
[----:B------:R-:W-:Y:S01]  /*1620*/  PLOP3.LUT P1, PT, P1, PT, PT, 0x8, 0x80 ;  /* 0x000000000080781c */ /* 0x000fe20000f2e170 */
[----:B------:R-:W-:Y:S01]  /*1630*/  IMAD.MOV.U32 R14, RZ, RZ, RZ ;  /* 0x000000ffff0e7224 */ /* 0x000fe200078e00ff */
[----:B------:R-:W-:Y:S01]  /*1640*/  MOV R8, 0x1 ;  /* 0x0000000100087802 */ /* 0x000fe20000000f00 */
[----:B------:R-:W-:Y:S01]  /*1650*/  IMAD.MOV.U32 R10, RZ, RZ, RZ ;  /* 0x000000ffff0a7224 */ /* 0x000fe200078e00ff */
[----:B------:R-:W-:Y:S01]  /*1660*/  LOP3.LUT R17, R17, 0x20, RZ, 0xc0, !PT ;  /* 0x0000002011117812 */ /* 0x000fe200078ec0ff */
[----:B------:R-:W4:Y:S01]  /*1670*/  LDCU.64 UR30, c[0x0][0x348] ;  /* 0x00006900ff1e77ac */ /* 0x000f220008000a00 */
[----:B-1----:R-:W-:-:S02]  /*1680*/  UIADD3 UR4, UPT, UPT, UR15, 0x7f, URZ ;  /* 0x0000007f0f047890 */ /* 0x002fc4000fffe0ff */
[----:B------:R-:W-:Y:S02]  /*1690*/  USEL UR7, UR7, 0x2, UP1 ;  /* 0x0000000207077887 */ /* 0x000fe40008800000 */
[----:B------:R-:W-:Y:S01]  /*16a0*/  USHF.R.S32.HI UR22, URZ, 0x1f, UR4 ;  /* 0x0000001fff167899 */ /* 0x000fe20008011404 */
[----:B------:R-:W-:-:S03]  /*16b0*/  UMOV UR13, URZ ;  /* 0x000000ff000d7c82 */ /* 0x000fc60008000000 */
[----:B------:R-:W-:Y:S02]  /*16c0*/  ULEA.HI UR22, UR22, UR4, URZ, 0x7 ;  /* 0x0000000416167291 */ /* 0x000fe4000f8f38ff */
[----:B------:R-:W-:Y:S02]  /*16d0*/  UIADD3 UR4, UPT, UPT, UR15, -0x1, URZ ;  /* 0xffffffff0f047890 */ /* 0x000fe4000fffe0ff */
[----:B------:R-:W-:Y:S02]  /*16e0*/  USHF.R.S32.HI UR22, URZ, 0x7, UR22 ;  /* 0x00000007ff167899 */ /* 0x000fe40008011416 */
[----:B------:R-:W-:Y:S02]  /*16f0*/  UISETP.GE.U32.AND UP2, UPT, UR4, -0xff, UPT ;  /* 0xffffff010400788c */ /* 0x000fe4000bf46070 */
[----:B------:R-:W-:Y:S02]  /*1700*/  UISETP.LT.U32.AND UP0, UPT, UR22, 0x5, UPT ;  /* 0x000000051600788c */ /* 0x000fe4000bf01070 */
[----:B------:R-:W-:-:S02]  /*1710*/  UIADD3 UR15, UPT, UPT, UR15, 0xfe, URZ ;  /* 0x000000fe0f0f7890 */ /* 0x000fc4000fffe0ff */
[----:B------:R-:W-:-:S04]  /*1720*/  USEL UR21, UR22, 0x5, UP0 ;  /* 0x0000000516157887 */ /* 0x000fc80008000000 */
[----:B------:R-:W-:Y:S02]  /*1730*/  UIADD3 UR6, UPT, UPT, UR21, -0x1, URZ ;  /* 0xffffffff15067890 */ /* 0x000fe4000fffe0ff */
[----:B------:R-:W-:Y:S02]  /*1740*/  @UP2 UIADD3 UR6, UPT, UPT, UR21, URZ, URZ ;  /* 0x000000ff15062290 */ /* 0x000fe4000fffe0ff */
[----:B------:R-:W-:Y:S02]  /*1750*/  UIADD3 UR14, UPT, UPT, UR22, -UR21, URZ ;  /* 0x80000015160e7290 */ /* 0x000fe4000fffe0ff */
[----:B------:R-:W-:Y:S02]  /*1760*/  UIADD3 UR5, UPT, UPT, UR6, 0x1, URZ ;  /* 0x0000000106057890 */ /* 0x000fe4000fffe0ff */
[----:B--2-4-:R-:W-:-:S12]  /*1770*/  UIADD3 UR6, UPT, UPT, -UR6, URZ, URZ ;  /* 0x000000ff06067290 */ /* 0x014fd8000fffe1ff */
.L_x_42:
[----:B------:R-:W-:Y:S01]  /*1780*/  UISETP.NE.AND UP0, UPT, UR37, URZ, UPT ;  /* 0x000000ff2500728c */ /* 0x000fe2000bf05270 */
[----:B------:R-:W1:Y:S08]  /*1790*/  S2UR UR37, SR_CgaCtaId ;  /* 0x00000000002579c3 */ /* 0x000e700000008800 */
[----:B------:R-:W-:Y:S05]  /*17a0*/  BRA.U UP0, `(.L_x_23) ;  /* 0x0000000100347547 */ /* 0x000fea000b800000 */
[----:B------:R-:W2:Y:S01]  /*17b0*/  S2R R2, SR_CgaCtaId ;  /* 0x0000000000027919 */ /* 0x000ea20000008800 */
[----:B------:R-:W-:-:S04]  /*17c0*/  MOV R3, 0x400 ;  /* 0x0000040000037802 */ /* 0x000fc80000000f00 */
[----:B--2---:R-:W-:Y:S02]  /*17d0*/  LEA R3, R2, R3, 0x18 ;  /* 0x0000000302037211 */ /* 0x004fe400078ec0ff */
[----:B------:R-:W-:-:S03]  /*17e0*/  SHF.L.U32 R2, R8, 0x1f, RZ ;  /* 0x0000001f08027819 */ /* 0x000fc600000006ff */
[----:B------:R-:W-:-:S04]  /*17f0*/  IMAD R3, R10, 0x8, R3 ;  /* 0x000000080a037824 */ /* 0x000fc800078e0203 */
[----:B------:R-:W2:Y:S02]  /*1800*/  SYNCS.PHASECHK.TRANS64.TRYWAIT P0, [R3+URZ+0x100], R2 ;  /* 0x00010002030075a7 */ /* 0x000ea400080011ff */
[----:B--2---:R-:W-:Y:S05]  /*1810*/  @!P0 BRA `(.L_x_24) ;  /* 0x0000006000708947 */ /* 0x004fea0003800000 */
.L_x_134:
[----:B------:R-:W-:Y:S01]  /*1820*/  VIADD R10, R10, 0x1 ;  /* 0x000000010a0a7836 */ /* 0x000fe20000000000 */
[----:B------:R2:W-:Y:S04]  /*1830*/  SYNCS.ARRIVE.TRANS64.A1T0 RZ, [R3+URZ+0xf0], RZ ;  /* 0x0000f0ff03ff79a7 */ /* 0x0005e800081000ff */
[----:B------:R-:W-:-:S04]  /*1840*/  ISETP.NE.AND P0, PT, R10, 0x2, PT ;  /* 0x000000020a00780c */ /* 0x000fc80003f05270 */
[----:B------:R-:W-:Y:S02]  /*1850*/  SEL R10, R10, RZ, P0 ;  /* 0x000000ff0a0a7207 */ /* 0x000fe40000000000 */
[----:B--2---:R-:W-:-:S04]  /*1860*/  SEL R3, RZ, 0x1, P0 ;  /* 0x00000001ff037807 */ /* 0x004fc80000000000 */
[----:B------:R-:W-:-:S07]  /*1870*/  LOP3.LUT R8, R8, R3, RZ, 0x3c, !PT ;  /* 0x0000000308087212 */ /* 0x000fce00078e3cff */
.L_x_23:
[----:B------:R-:W-:Y:S01]  /*1880*/  UMOV UR4, 0x400 ;  /* 0x0000040000047882 */ /* 0x000fe20000000000 */
[----:B------:R-:W-:Y:S01]  /*1890*/  LEA.HI R3, R21, R21, RZ, 0x1 ;  /* 0x0000001515037211 */ /* 0x000fe200078f08ff */
[----:B-1----:R-:W-:Y:S01]  /*18a0*/  ULEA UR4, UR37, UR4, 0x18 ;  /* 0x0000000425047291 */ /* 0x002fe2000f8ec0ff */
[----:B------:R-:W-:Y:S01]  /*18b0*/  SHF.L.U32 R2, R15, 0x1f, RZ ;  /* 0x0000001f0f027819 */ /* 0x000fe200000006ff */
[----:B------:R-:W-:Y:S01]  /*18c0*/  UISETP.GE.U32.AND UP0, UPT, UR15, 0xff, UPT ;  /* 0x000000ff0f00788c */ /* 0x000fe2000bf06070 */
[----:B------:R-:W-:Y:S01]  /*18d0*/  R2UR UR35, R16 ;  /* 0x00000000102372ca */ /* 0x000fe200000e0000 */
[----:B------:R-:W-:Y:S01]  /*18e0*/  ULEA UR8, UR13, UR4, 0x3 ;  /* 0x000000040d087291 */ /* 0x000fe2000f8e18ff */
[----:B------:R-:W-:Y:S01]  /*18f0*/  IMAD.SHL.U32 R3, R3, 0x40, RZ ;  /* 0x0000004003037824 */ /* 0x000fe200078e00ff */
[----:B------:R-:W-:Y:S01]  /*1900*/  R2UR UR19, R17 ;  /* 0x00000000111372ca */ /* 0x000fe200000e0000 */
[----:B------:R-:W-:-:S03]  /*1910*/  UMOV UR23, URZ ;  /* 0x000000ff00177c82 */ /* 0x000fc60008000000 */
[----:B------:R-:W-:-:S03]  /*1920*/  LOP3.LUT R3, R3, 0xffffff80, RZ, 0xc0, !PT ;  /* 0xffffff8003037812 */ /* 0x000fc600078ec0ff */
[----:B------:R1:W2:Y:S01]  /*1930*/  SYNCS.PHASECHK.TRANS64.TRYWAIT P0, [UR8+0x28], R2 ;  /* 0x00002802ff0075a7 */ /* 0x0002a20008001108 */
[----:B------:R-:W-:Y:S02]  /*1940*/  R2UR UR9, R3 ;  /* 0x00000000030972ca */ /* 0x000fe400000e0000 */
[----:B------:R-:W-:-:S11]  /*1950*/  R2UR UR8, R20 ;  /* 0x00000000140872ca */ /* 0x000fd600000e0000 */
[----:B------:R-:W-:Y:S02]  /*1960*/  ULOP3.LUT UR35, UR9, 0x40, UR35, 0xf8, !UPT ;  /* 0x0000004009237892 */ /* 0x000fe4000f8ef823 */
[----:B------:R-:W-:Y:S01]  /*1970*/  ULEA UR19, UR8, UR19, 0x6 ;  /* 0x0000001308137291 */ /* 0x000fe2000f8e30ff */
[----:B------:R-:W-:Y:S11]  /*1980*/  BRA.U !UP0, `(.L_x_25) ;  /* 0x0000000108f07547 */ /* 0x000ff6000b800000 */
[----:B------:R-:W-:Y:S01]  /*1990*/  UMOV UR29, UR6 ;  /* 0x00000006001d7c82 */ /* 0x000fe20008000000 */
[----:B------:R-:W-:Y:S01]  /*19a0*/  UMOV UR44, UR13 ;  /* 0x0000000d002c7c82 */ /* 0x000fe20008000000 */
[----:B------:R-:W-:-:S05]  /*19b0*/  UMOV UR26, 0x40 ;  /* 0x00000040001a7882 */ /* 0x000fca0000000000 */
.L_x_31:
[----:B------:R-:W-:Y:S01]  /*19c0*/  ULEA UR33, UR44, UR4, 0x3 ;  /* 0x000000042c217291 */ /* 0x000fe2000f8e18ff */
[----:B------:R-:W-:Y:S01]  /*19d0*/  @P5 MOV R3, 0xc000 ;  /* 0x0000c00000035802 */ /* 0x000fe20000000f00 */
[----:B-12---:R-:W-:Y:S10]  /*19e0*/  @P0 BRA `(.L_x_26) ;  /* 0x00000000000c0947 */ /* 0x006ff40003800000 */
[----:B------:R-:W-:-:S04]  /*19f0*/  SHF.L.U32 R5, R15, 0x1f, RZ ;  /* 0x0000001f0f057819 */ /* 0x000fc800000006ff */
[----:B------:R-:W2:Y:S02]  /*1a00*/  SYNCS.PHASECHK.TRANS64.TRYWAIT P0, [UR33+0x28], R5 ;  /* 0x00002805ff0075a7 */ /* 0x000ea40008001121 */
[----:B--2---:R-:W-:Y:S05]  /*1a10*/  @!P0 BRA `(.L_x_27) ;  /* 0x0000006000048947 */ /* 0x004fea0003800000 */
.L_x_26:
[----:B------:R2:W-:Y:S01]  /*1a20*/  @P5 SYNCS.ARRIVE.TRANS64 RZ, [UR33], R3 ;  /* 0x00000003ffff59a7 */ /* 0x0005e20008000021 */
[----:B------:R-:W-:Y:S02]  /*1a30*/  ULOP3.LUT UR8, UR7, 0x2, URZ, 0xfc, !UPT ;  /* 0x0000000207087892 */ /* 0x000fe4000f8efcff */
[----:B------:R-:W-:Y:S02]  /*1a40*/  UIADD3 UR29, UPT, UPT, UR29, 0x1, URZ ;  /* 0x000000011d1d7890 */ /* 0x000fe4000fffe0ff */
[----:B------:R-:W-:Y:S02]  /*1a50*/  UISETP.NE.AND UP0, UPT, UR8, 0x2, UPT ;  /* 0x000000020800788c */ /* 0x000fe4000bf05270 */
[----:B------:R-:W-:-:S07]  /*1a60*/  UISETP.NE.AND UP2, UPT, UR29, 0x1, UPT ;  /* 0x000000011d00788c */ /* 0x000fce000bf45270 */
[----:B------:R-:W-:Y:S05]  /*1a70*/  BRA.U UP0, `(.L_x_28) ;  /* 0x0000000100047547 */ /* 0x000fea000b800000 */
[----:B------:R-:W-:Y:S05]  /*1a80*/  BPT.TRAP 0x1 ;  /* 0x000000040000795c */ /* 0x000fea0000300000 */
.L_x_28:
[----:B------:R-:W-:Y:S04]  /*1a90*/  BSSY.RECONVERGENT B0, `(.L_x_29) ;  /* 0x0000003000007945 */ /* 0x000fe80003800200 */
[----:B------:R-:W-:Y:S05]  /*1aa0*/  @!P4 BRA `(.L_x_30) ;  /* 0x000000000004c947 */ /* 0x000fea0003800000 */
[----:B------:R-:W-:Y:S05]  /*1ab0*/  BPT.TRAP 0x1 ;  /* 0x000000040000795c */ /* 0x000fea0000300000 */
.L_x_30:
[----:B------:R-:W-:Y:S05]  /*1ac0*/  BSYNC.RECONVERGENT B0 ;  /* 0x0000000000007941 */ /* 0x000fea0003800200 */
.L_x_29:
[----:B------:R-:W-:Y:S02]  /*1ad0*/  UIADD3 UR13, UPT, UPT, UR44, 0x1, URZ ;  /* 0x000000012c0d7890 */ /* 0x000fe4000fffe0ff */
[----:B------:R-:W-:Y:S02]  /*1ae0*/  ULEA UR24, UR44, UR4, 0xe ;  /* 0x000000042c187291 */ /* 0x000fe4000f8e70ff */
[----:B------:R-:W-:Y:S02]  /*1af0*/  UISETP.NE.AND UP0, UPT, UR13, 0x5, UPT ;  /* 0x000000050d00788c */ /* 0x000fe4000bf05270 */
[----:B------:R-:W-:Y:S02]  /*1b00*/  UIADD3 UR42, UP1, UPT, UR30, 0x80, URZ ;  /* 0x000000801e2a7890 */ /* 0x000fe4000ff3e0ff */
[----:B------:R-:W-:Y:S02]  /*1b10*/  USEL UR9, URZ, 0x1, UP0 ;  /* 0x00000001ff097887 */ /* 0x000fe40008000000 */
[----:B------:R-:W-:-:S02]  /*1b20*/  USEL UR13, UR13, URZ, UP0 ;  /* 0x000000ff0d0d7287 */ /* 0x000fc40008000000 */
[----:B------:R-:W-:Y:S02]  /*1b30*/  UIADD3 UR40, UP0, UPT, UR30, 0x180, URZ ;  /* 0x000001801e287890 */ /* 0x000fe4000ff1e0ff */
[----:B------:R-:W-:Y:S01]  /*1b40*/  ULEA UR8, UR13, UR4, 0x3 ;  /* 0x000000040d087291 */ /* 0x000fe2000f8e18ff */
[----:B------:R-:W-:Y:S01]  /*1b50*/  LOP3.LUT R15, R15, UR9, RZ, 0x3c, !PT ;  /* 0x000000090f0f7c12 */ /* 0x000fe2000f8e3cff */
[----:B------:R-:W-:Y:S02]  /*1b60*/  UIADD3 UR34, UPT, UPT, UR26, -0x40, URZ ;  /* 0xffffffc01a227890 */ /* 0x000fe4000fffe0ff */
[----:B------:R-:W-:Y:S01]  /*1b70*/  ULOP3.LUT UR33, UR33, 0xfefffff8, URZ, 0xc0, !UPT ;  /* 0xfefffff821217892 */ /* 0x000fe2000f8ec0ff */
[----:B-1----:R-:W-:Y:S01]  /*1b80*/  SHF.L.U32 R2, R15, 0x1f, RZ ;  /* 0x0000001f0f027819 */ /* 0x002fe200000006ff */
[----:B------:R-:W-:Y:S02]  /*1b90*/  UIADD3.X UR43, UPT, UPT, URZ, UR31, URZ, UP1, !UPT ;  /* 0x0000001fff2b7290 */ /* 0x000fe40008ffe4ff */
[----:B------:R-:W-:Y:S01]  /*1ba0*/  UIADD3 UR32, UPT, UPT, UR24, 0x3300, URZ ;  /* 0x0000330018207890 */ /* 0x000fe2000fffe0ff */
[----:B------:R4:W1:Y:S01]  /*1bb0*/  SYNCS.PHASECHK.TRANS64.TRYWAIT P0, [UR8+0x28], R2 ;  /* 0x00002802ff0075a7 */ /* 0x0008620008001108 */
[----:B------:R-:W-:-:S02]  /*1bc0*/  ULEA UR8, UR44, UR4, 0xd ;  /* 0x000000042c087291 */ /* 0x000fc4000f8e68ff */
[----:B------:R-:W-:Y:S02]  /*1bd0*/  UIADD3 UR24, UPT, UPT, UR24, 0x5300, URZ ;  /* 0x0000530018187890 */ /* 0x000fe4000fffe0ff */
[----:B------:R-:W-:Y:S02]  /*1be0*/  UIADD3.X UR41, UPT, UPT, URZ, UR31, URZ, UP0, !UPT ;  /* 0x0000001fff297290 */ /* 0x000fe400087fe4ff */
[----:B------:R-:W-:Y:S02]  /*1bf0*/  UIADD3 UR16, UPT, UPT, UR8, 0x17300, URZ ;  /* 0x0001730008107890 */ /* 0x000fe4000fffe0ff */
[----:B------:R-:W-:Y:S01]  /*1c00*/  UIADD3 UR8, UPT, UPT, UR8, 0x18300, URZ ;  /* 0x0001830008087890 */ /* 0x000fe2000fffe0ff */
[----:B------:R-:W-:Y:S01]  /*1c10*/  UMOV UR38, 0x0 ;  /* 0x0000000000267882 */ /* 0x000fe20000000000 */
[----:B------:R-:W-:Y:S01]  /*1c20*/  UMOV UR39, 0x10000000 ;  /* 0x1000000000277882 */ /* 0x000fe20000000000 */
[----:B------:R-:W-:Y:S01]  /*1c30*/  UMOV UR27, UR35 ;  /* 0x00000023001b7c82 */ /* 0x000fe20008000000 */
[----:B------:R-:W-:Y:S01]  /*1c40*/  UMOV UR28, UR36 ;  /* 0x00000024001c7c82 */ /* 0x000fe20008000000 */
[----:B------:R-:W-:Y:S01]  /*1c50*/  UMOV UR25, UR33 ;  /* 0x0000002100197c82 */ /* 0x000fe20008000000 */
[----:B------:R-:W-:Y:S01]  /*1c60*/  UMOV UR20, UR36 ;  /* 0x0000002400147c82 */ /* 0x000fe20008000000 */
[----:B------:R-:W-:Y:S01]  /*1c70*/  UMOV UR17, UR33 ;  /* 0x0000002100117c82 */ /* 0x000fe20008000000 */
[----:B------:R-:W-:Y:S01]  /*1c80*/  UMOV UR18, UR34 ;  /* 0x0000002200127c82 */ /* 0x000fe20008000000 */
[----:B------:R-:W-:Y:S01]  /*1c90*/  UTMALDG.3D.2CTA [UR32], [UR42], desc[UR38] ;  /* 0x000026202a0075b4 */ /* 0x000fe20008211000 */
[----:B------:R-:W-:Y:S01]  /*1ca0*/  UMOV UR10, UR26 ;  /* 0x0000001a000a7c82 */ /* 0x000fe20008000000 */
[----:B------:R-:W-:Y:S01]  /*1cb0*/  UMOV UR11, UR19 ;  /* 0x00000013000b7c82 */ /* 0x000fe20008000000 */
[----:B------:R-:W-:Y:S01]  /*1cc0*/  UMOV UR12, UR36 ;  /* 0x00000024000c7c82 */ /* 0x000fe20008000000 */
[----:B------:R-:W-:Y:S01]  /*1cd0*/  UMOV UR9, UR33 ;  /* 0x0000002100097c82 */ /* 0x000fe20008000000 */
[----:B------:R-:W-:Y:S01]  /*1ce0*/  UMOV UR23, UR5 ;  /* 0x0000000500177c82 */ /* 0x000fe20008000000 */
[----:B------:R-:W-:Y:S01]  /*1cf0*/  UMOV UR44, UR13 ;  /* 0x0000000d002c7c82 */ /* 0x000fe20008000000 */
[----:B------:R2:W-:Y:S01]  /*1d00*/  UTMALDG.3D.2CTA [UR24], [UR42], desc[UR38] ;  /* 0x000026182a0075b4 */ /* 0x0005e20008211000 */
[----:B------:R4:W-:Y:S01]  /*1d10*/  UTMALDG.3D.2CTA [UR16], [UR40], desc[UR38] ;  /* 0x00002610280075b4 */ /* 0x0009e20008211000 */
[----:B------:R4:W-:Y:S01]  /*1d20*/  UTMALDG.3D.2CTA [UR8], [UR40], desc[UR38] ;  /* 0x00002608280075b4 */ /* 0x0009e20008211000 */
[----:B--2---:R-:W-:Y:S01]  /*1d30*/  UIADD3 UR26, UPT, UPT, UR26, 0x80, URZ ;  /* 0x000000801a1a7890 */ /* 0x004fe2000fffe0ff */
[----:B----4-:R-:W-:Y:S11]  /*1d40*/  BRA.U UP2, `(.L_x_31) ;  /* 0xfffffffd021c7547 */ /* 0x010ff6000b83ffff */
.L_x_25:
[----:B------:R-:W-:Y:S01]  /*1d50*/  ULEA UR8, UR13, UR4, 0x3 ;  /* 0x000000040d087291 */ /* 0x000fe2000f8e18ff */
[----:B-1----:R-:W-:Y:S01]  /*1d60*/  SHF.L.U32 R2, R15, 0x1f, RZ ;  /* 0x0000001f0f027819 */ /* 0x002fe200000006ff */
[----:B------:R-:W-:Y:S01]  /*1d70*/  @!P1 SYNCS.ARRIVE.TRANS64.A1T0 RZ, [UR4+0x88], RZ ;  /* 0x000088ffffff99a7 */ /* 0x000fe20008100004 */
[----:B------:R-:W-:-:S06]  /*1d80*/  UISETP.GT.AND UP0, UPT, UR22, UR21, UPT ;  /* 0x000000151600728c */ /* 0x000fcc000bf04270 */
[----:B--2---:R1:W2:Y:S03]  /*1d90*/  SYNCS.PHASECHK.TRANS64.TRYWAIT P0, [UR8+0x28], R2 ;  /* 0x00002802ff0075a7 */ /* 0x0042a60008001108 */
[----:B------:R-:W-:Y:S05]  /*1da0*/  BRA.U !UP0, `(.L_x_32) ;  /* 0x0000000108e87547 */ /* 0x000fea000b800000 */
[----:B------:R-:W-:Y:S01]  /*1db0*/  UIADD3 UR29, UPT, UPT, UR14, UR23, URZ ;  /* 0x000000170e1d7290 */ /* 0x000fe2000fffe0ff */
[----:B------:R-:W-:-:S11]  /*1dc0*/  UMOV UR44, UR13 ;  /* 0x0000000d002c7c82 */ /* 0x000fd60008000000 */
.L_x_38:
[----:B------:R-:W-:Y:S01]  /*1dd0*/  ULEA UR33, UR44, UR4, 0x3 ;  /* 0x000000042c217291 */ /* 0x000fe2000f8e18ff */
[----:B--2---:R-:W-:Y:S01]  /*1de0*/  @P5 MOV R3, 0xc000 ;  /* 0x0000c00000035802 */ /* 0x004fe20000000f00 */
[----:B-12---:R-:W-:Y:S10]  /*1df0*/  @P0 BRA `(.L_x_33) ;  /* 0x00000000000c0947 */ /* 0x006ff40003800000 */
[----:B------:R-:W-:-:S04]  /*1e00*/  SHF.L.U32 R5, R15, 0x1f, RZ ;  /* 0x0000001f0f057819 */ /* 0x000fc800000006ff */
[----:B------:R-:W2:Y:S02]  /*1e10*/  SYNCS.PHASECHK.TRANS64.TRYWAIT P0, [UR33+0x28], R5 ;  /* 0x00002805ff0075a7 */ /* 0x000ea40008001121 */
[----:B--2---:R-:W-:Y:S05]  /*1e20*/  @!P0 BRA `(.L_x_34) ;  /* 0x0000005c00188947 */ /* 0x004fea0003800000 */
.L_x_33:
[----:B------:R2:W-:Y:S01]  /*1e30*/  @P5 SYNCS.ARRIVE.TRANS64 RZ, [UR33], R3 ;  /* 0x00000003ffff59a7 */ /* 0x0005e20008000021 */
[----:B------:R-:W-:-:S04]  /*1e40*/  ULOP3.LUT UR8, UR7, 0x2, URZ, 0xfc, !UPT ;  /* 0x0000000207087892 */ /* 0x000fc8000f8efcff */
[----:B------:R-:W-:-:S09]  /*1e50*/  UISETP.NE.AND UP0, UPT, UR8, 0x2, UPT ;  /* 0x000000020800788c */ /* 0x000fd2000bf05270 */
[----:B------:R-:W-:Y:S05]  /*1e60*/  BRA.U UP0, `(.L_x_35) ;  /* 0x0000000100047547 */ /* 0x000fea000b800000 */
[----:B------:R-:W-:Y:S05]  /*1e70*/  BPT.TRAP 0x1 ;  /* 0x000000040000795c */ /* 0x000fea0000300000 */
.L_x_35:
[----:B------:R-:W-:Y:S04]  /*1e80*/  BSSY.RECONVERGENT B0, `(.L_x_36) ;  /* 0x0000003000007945 */ /* 0x000fe80003800200 */
[----:B------:R-:W-:Y:S05]  /*1e90*/  @!P4 BRA `(.L_x_37) ;  /* 0x000000000004c947 */ /* 0x000fea0003800000 */
[----:B------:R-:W-:Y:S05]  /*1ea0*/  BPT.TRAP 0x1 ;  /* 0x000000040000795c */ /* 0x000fea0000300000 */
.L_x_37:
[----:B------:R-:W-:Y:S05]  /*1eb0*/  BSYNC.RECONVERGENT B0 ;  /* 0x0000000000007941 */ /* 0x000fea0003800200 */
.L_x_36:
[----:B------:R-:W-:Y:S02]  /*1ec0*/  UIADD3 UR13, UPT, UPT, UR44, 0x1, URZ ;  /* 0x000000012c0d7890 */ /* 0x000fe4000fffe0ff */
[----:B------:R-:W-:Y:S02]  /*1ed0*/  ULEA UR24, UR44, UR4, 0xe ;  /* 0x000000042c187291 */ /* 0x000fe4000f8e70ff */
[----:B------:R-:W-:Y:S02]  /*1ee0*/  UISETP.NE.AND UP0, UPT, UR13, 0x5, UPT ;  /* 0x000000050d00788c */ /* 0x000fe4000bf05270 */
[----:B------:R-:W-:Y:S02]  /*1ef0*/  UIADD3 UR42, UP1, UPT, UR30, 0x80, URZ ;  /* 0x000000801e2a7890 */ /* 0x000fe4000ff3e0ff */
[----:B------:R-:W-:Y:S02]  /*1f00*/  USEL UR9, URZ, 0x1, UP0 ;  /* 0x00000001ff097887 */ /* 0x000fe40008000000 */
[----:B------:R-:W-:-:S02]  /*1f10*/  USEL UR13, UR13, URZ, UP0 ;  /* 0x000000ff0d0d7287 */ /* 0x000fc40008000000 */
[----:B------:R-:W-:Y:S02]  /*1f20*/  USHF.L.U32 UR34, UR23, 0x7, URZ ;  /* 0x0000000717227899 */ /* 0x000fe400080006ff */
[----:B------:R-:W-:Y:S01]  /*1f30*/  ULEA UR8, UR13, UR4, 0x3 ;  /* 0x000000040d087291 */ /* 0x000fe2000f8e18ff */
[----:B------:R-:W-:Y:S01]  /*1f40*/  LOP3.LUT R15, R15, UR9, RZ, 0x3c, !PT ;  /* 0x000000090f0f7c12 */ /* 0x000fe2000f8e3cff */
[----:B------:R-:W-:Y:S02]  /*1f50*/  UIADD3 UR40, UP0, UPT, UR30, 0x180, URZ ;  /* 0x000001801e287890 */ /* 0x000fe4000ff1e0ff */
[----:B------:R-:W-:Y:S01]  /*1f60*/  ULOP3.LUT UR33, UR33, 0xfefffff8, URZ, 0xc0, !UPT ;  /* 0xfefffff821217892 */ /* 0x000fe2000f8ec0ff */
[----:B-1----:R-:W-:Y:S01]  /*1f70*/  SHF.L.U32 R2, R15, 0x1f, RZ ;  /* 0x0000001f0f027819 */ /* 0x002fe200000006ff */
[----:B------:R-:W-:Y:S02]  /*1f80*/  UIADD3.X UR43, UPT, UPT, URZ, UR31, URZ, UP1, !UPT ;  /* 0x0000001fff2b7290 */ /* 0x000fe40008ffe4ff */
[----:B------:R-:W-:Y:S01]  /*1f90*/  UIADD3 UR32, UPT, UPT, UR24, 0x3300, URZ ;  /* 0x0000330018207890 */ /* 0x000fe2000fffe0ff */
[----:B------:R4:W1:Y:S01]  /*1fa0*/  SYNCS.PHASECHK.TRANS64.TRYWAIT P0, [UR8+0x28], R2 ;  /* 0x00002802ff0075a7 */ /* 0x0008620008001108 */
[----:B------:R-:W-:-:S02]  /*1fb0*/  ULEA UR8, UR44, UR4, 0xd ;  /* 0x000000042c087291 */ /* 0x000fc4000f8e68ff */
[----:B------:R-:W-:Y:S02]  /*1fc0*/  UIADD3 UR26, UPT, UPT, UR34, 0x40, URZ ;  /* 0x00000040221a7890 */ /* 0x000fe4000fffe0ff */
        /* <DEDUP_REMOVED lines=12> */
[----:B------:R4:W-:Y:S01]  /*2090*/  UTMALDG.3D.2CTA [UR32], [UR42], desc[UR38] ;  /* 0x000026202a0075b4 */ /* 0x0009e20008211000 */
[----:B------:R-:W-:Y:S01]  /*20a0*/  UMOV UR11, UR19 ;  /* 0x00000013000b7c82 */ /* 0x000fe20008000000 */
[----:B------:R-:W-:Y:S01]  /*20b0*/  UMOV UR12, UR36 ;  /* 0x00000024000c7c82 */ /* 0x000fe20008000000 */
[----:B------:R-:W-:Y:S01]  /*20c0*/  UMOV UR9, UR33 ;  /* 0x0000002100097c82 */ /* 0x000fe20008000000 */
[----:B------:R-:W-:Y:S01]  /*20d0*/  UMOV UR10, UR26 ;  /* 0x0000001a000a7c82 */ /* 0x000fe20008000000 */
[----:B------:R-:W-:Y:S01]  /*20e0*/  UIADD3 UR23, UPT, UPT, UR23, 0x1, URZ ;  /* 0x0000000117177890 */ /* 0x000fe2000fffe0ff */
[----:B------:R-:W-:Y:S01]  /*20f0*/  UMOV UR44, UR13 ;  /* 0x0000000d002c7c82 */ /* 0x000fe20008000000 */
[----:B------:R4:W-:Y:S02]  /*2100*/  UTMALDG.3D.2CTA [UR24], [UR42], desc[UR38] ;  /* 0x000026182a0075b4 */ /* 0x0009e40008211000 */
[----:B------:R-:W-:Y:S01]  /*2110*/  UISETP.NE.AND UP0, UPT, UR23, UR29, UPT ;  /* 0x0000001d1700728c */ /* 0x000fe2000bf05270 */
[----:B------:R4:W-:Y:S01]  /*2120*/  UTMALDG.3D.2CTA [UR16], [UR40], desc[UR38] ;  /* 0x00002610280075b4 */ /* 0x0009e20008211000 */
[----:B------:R4:W-:Y:S07]  /*2130*/  UTMALDG.3D.2CTA [UR8], [UR40], desc[UR38] ;  /* 0x00002608280075b4 */ /* 0x0009ee0008211000 */
[----:B----4-:R-:W-:Y:S05]  /*2140*/  BRA.U UP0, `(.L_x_38) ;  /* 0xfffffffd00207547 */ /* 0x010fea000b83ffff */
.L_x_32:
[----:B-1----:R-:W-:Y:S01]  /*2150*/  LEA R2, R14, UR4, 0x3 ;  /* 0x000000040e027c11 */ /* 0x002fe2000f8e18ff */
[----:B------:R-:W-:Y:S01]  /*2160*/  NOP ;  /* 0x0000000000007918 */ /* 0x000fe20000000000 */
[----:B--2---:R-:W-:Y:S02]  /*2170*/  SHF.L.U32 R3, R12, 0x1f, RZ ;  /* 0x0000001f0c037819 */ /* 0x004fe400000006ff */
[----:B------:R-:W-:Y:S02]  /*2180*/  LEA R4, R14, UR4, 0x4 ;  /* 0x000000040e047c11 */ /* 0x000fe4000f8e20ff */
[----:B------:R-:W1:Y:S02]  /*2190*/  SYNCS.PHASECHK.TRANS64.TRYWAIT P0, [R2+URZ+0x90], R3 ;  /* 0x00009003020075a7 */ /* 0x000e6400080011ff */
[----:B-1----:R-:W-:Y:S05]  /*21a0*/  @!P0 BRA `(.L_x_39) ;  /* 0x0000005800508947 */ /* 0x002fea0003800000 */
.L_x_137:
[----:B------:R-:W2:Y:S01]  /*21b0*/  LDS.128 R4, [R4+0x120] ;  /* 0x0001200004047984 */ /* 0x000ea20000000c00 */
[----:B------:R-:W-:Y:S01]  /*21c0*/  ISETP.GE.AND P0, PT, R26, 0x1, PT ;  /* 0x000000011a00780c */ /* 0x000fe20003f06270 */
[----:B-1----:R-:W-:Y:S01]  /*21d0*/  VIADD R2, R2, 0xa0 ;  /* 0x000000a002027836 */ /* 0x002fe20000000000 */
[----:B------:R-:W-:Y:S01]  /*21e0*/  @!PT LDS RZ, [RZ] ;  /* 0x00000000fffff984 */ /* 0x000fe20000000800 */
[----:B------:R-:W-:Y:S01]  /*21f0*/  @!PT LDS RZ, [RZ] ;  /* 0x00000000fffff984 */ /* 0x000fe20000000800 */
[----:B------:R-:W-:Y:S01]  /*2200*/  @!PT LDS RZ, [RZ] ;  /* 0x00000000fffff984 */ /* 0x000fe20000000800 */
[----:B------:R-:W-:Y:S01]  /*2210*/  @!PT LDS RZ, [RZ] ;  /* 0x00000000fffff984 */ /* 0x000fe20000000800 */
[----:B------:R1:W-:Y:S06]  /*2220*/  MEMBAR.ALL.CTA ;  /* 0x0000000000007992 */ /* 0x0003ec0000008000 */
[----:B-1----:R-:W1:Y:S01]  /*2230*/  FENCE.VIEW.ASYNC.S ;  /* 0x00000000000073c6 */ /* 0x002e620000000000 */
[----:B------:R-:W-:-:S04]  /*2240*/  PRMT R2, RZ, 0x654, R2 ;  /* 0x00000654ff027816 */ /* 0x000fc80000000002 */
[----:B-1----:R1:W-:Y:S01]  /*2250*/  SYNCS.ARRIVE.TRANS64.RED.A1T0 RZ, [R2+URZ], RZ ;  /* 0x000000ff02ff79a7 */ /* 0x0023e200081004ff */
[----:B--2---:R-:W-:-:S13]  /*2260*/  LOP3.LUT P2, RZ, R6, 0x1, RZ, 0xc0, !PT ;  /* 0x0000000106ff7812 */ /* 0x004fda000784c0ff */
[----:B------:R-:W-:Y:S01]  /*2270*/  @P2 SHF.R.U32.HI R3, RZ, 0x10, R5 ;  /* 0x00000010ff032819 */ /* 0x000fe20000011605 */
[----:B------:R-:W-:Y:S01]  /*2280*/  VOTEU.ANY UP0, P2 ;  /* 0x0000000000ff7886 */ /* 0x000fe20001000100 */
[----:B------:R-:W-:Y:S02]  /*2290*/  @P2 MOV R13, R4 ;  /* 0x00000004000d2202 */ /* 0x000fe40000000f00 */
[----:B------:R-:W-:Y:S02]  /*22a0*/  @P2 R2UR.BROADCAST UR8, R3 ;  /* 0x00000000030822ca */ /* 0x000fe400008e0000 */
[----:B------:R-:W-:-:S11]  /*22b0*/  @P2 LOP3.LUT R11, R5, 0xffff, RZ, 0xc0, !PT ;  /* 0x0000ffff050b2812 */ /* 0x000fd600078ec0ff */
[----:B------:R-:W-:Y:S01]  /*22c0*/  @UP0 UMOV UR36, UR8 ;  /* 0x0000000800240c82 */ /* 0x000fe20008000000 */
[----:B-1----:R-:W-:Y:S05]  /*22d0*/  @!P0 BRA `(.L_x_40) ;  /* 0x0000000000b88947 */ /* 0x002fea0003800000 */
[----:B------:R-:W3:Y:S01]  /*22e0*/  LDC.64 R4, c[0x0][0xb18] ;  /* 0x0002c600ff047b82 */ /* 0x000ee20000000a00 */
[----:B------:R-:W-:-:S07]  /*22f0*/  ISETP.NE.AND P3, PT, R26, 0x1, PT ;  /* 0x000000011a00780c */ /* 0x000fce0003f65270 */
[----:B------:R-:W1:Y:S08]  /*2300*/  LDC.64 R6, c[0x0][0xb10] ;  /* 0x0002c400ff067b82 */ /* 0x000e700000000a00 */
[----:B------:R-:W2:Y:S08]  /*2310*/  LDC R18, c[0x0][0xb20] ;  /* 0x0002c800ff127b82 */ /* 0x000eb00000000800 */
[----:B------:R-:W4:Y:S01]  /*2320*/  LDC R20, c[0x0][0xb0c] ;  /* 0x0002c300ff147b82 */ /* 0x000f220000000800 */
[----:B---3--:R-:W-:Y:S01]  /*2330*/  IMAD.HI.U32 R19, R0, R5, RZ ;  /* 0x0000000500137227 */ /* 0x008fe200078e00ff */
[----:B------:R-:W-:-:S03]  /*2340*/  ISETP.NE.AND P0, PT, R4, 0x1, PT ;  /* 0x000000010400780c */ /* 0x000fc60003f05270 */
[----:B------:R-:W-:-:S03]  /*2350*/  IMAD.HI.U32 R5, R11, R5, RZ ;  /* 0x000000050b057227 */ /* 0x000fc600078e00ff */
[----:B------:R-:W3:Y:S01]  /*2360*/  LDC.64 R2, c[0x0][0xb28] ;  /* 0x0002ca00ff027b82 */ /* 0x000ee20000000a00 */
[----:B-1----:R-:W-:-:S04]  /*2370*/  IMAD.HI.U32 R22, R9, R6, RZ ;  /* 0x0000000609167227 */ /* 0x002fc800078e00ff */
[----:B------:R-:W-:Y:S01]  /*2380*/  IMAD.HI.U32 R24, R13, R6, RZ ;  /* 0x000000060d187227 */ /* 0x000fe200078e00ff */
[----:B------:R-:W-:Y:S02]  /*2390*/  SHF.R.U32.HI R22, RZ, R7, R22 ;  /* 0x00000007ff167219 */ /* 0x000fe40000011616 */
[-C--:B--2---:R-:W-:Y:S02]  /*23a0*/  SHF.R.U32.HI R19, RZ, R18.reuse, R19 ;  /* 0x00000012ff137219 */ /* 0x084fe40000011613 */
[----:B------:R-:W-:Y:S02]  /*23b0*/  SHF.R.U32.HI R18, RZ, R18, R5 ;  /* 0x00000012ff127219 */ /* 0x000fe40000011605 */
[----:B------:R-:W-:Y:S02]  /*23c0*/  SEL R19, R0, R19, !P0 ;  /* 0x0000001300137207 */ /* 0x000fe40004000000 */
[----:B------:R-:W-:Y:S02]  /*23d0*/  SHF.R.U32.HI R24, RZ, R7, R24 ;  /* 0x00000007ff187219 */ /* 0x000fe40000011618 */
[----:B----4-:R-:W-:-:S02]  /*23e0*/  ISETP.NE.AND P1, PT, R20, 0x1, PT ;  /* 0x000000011400780c */ /* 0x010fc40003f25270 */
[----:B------:R-:W-:Y:S02]  /*23f0*/  SEL R5, R11, R18, !P0 ;  /* 0x000000120b057207 */ /* 0x000fe40004000000 */
[----:B------:R-:W-:Y:S02]  /*2400*/  SEL R21, R9, R22, !P1 ;  /* 0x0000001609157207 */ /* 0x000fe40004800000 */
[----:B------:R-:W-:Y:S01]  /*2410*/  SEL R7, R13, R24, !P1 ;  /* 0x000000180d077207 */ /* 0x000fe20004800000 */
[----:B---3--:R-:W-:-:S04]  /*2420*/  IMAD.HI.U32 R22, R19, R2, RZ ;  /* 0x0000000213167227 */ /* 0x008fc800078e00ff */
[----:B------:R-:W-:Y:S01]  /*2430*/  IMAD.HI.U32 R6, R21, R2, RZ ;  /* 0x0000000215067227 */ /* 0x000fe200078e00ff */
[----:B------:R-:W-:-:S04]  /*2440*/  @P3 SHF.R.U32.HI R19, RZ, R3, R22 ;  /* 0x00000003ff133219 */ /* 0x000fc80000011616 */
        /* <DEDUP_REMOVED lines=8> */
[----:B------:R-:W-:-:S04]  /*24d0*/  @!P0 IMAD.HI.U32 R18, R7, R2, RZ ;  /* 0x0000000207128227 */ /* 0x000fc800078e00ff */
[----:B------:R-:W-:Y:S01]  /*24e0*/  IMAD.MOV R2, RZ, RZ, -R6 ;  /* 0x000000ffff027224 */ /* 0x000fe200078e0a06 */
[----:B------:R-:W-:-:S03]  /*24f0*/  @!P0 SHF.R.U32.HI R18, RZ, R3, R18 ;  /* 0x00000003ff128219 */ /* 0x000fc60000011612 */
[----:B------:R-:W-:Y:S01]  /*2500*/  IMAD R2, R26, R2, R5 ;  /* 0x000000021a027224 */ /* 0x000fe200078e0205 */
[----:B------:R-:W-:Y:S02]  /*2510*/  @!P0 SEL R3, R7, R18, !P3 ;  /* 0x0000001207038207 */ /* 0x000fe40005800000 */
[----:B------:R-:W-:-:S03]  /*2520*/  IADD3 R18, PT, PT, -R5, RZ, RZ ;  /* 0x000000ff05127210 */ /* 0x000fc60007ffe1ff */
[--C-:B------:R-:W-:Y:S02]  /*2530*/  @!P0 IMAD.IADD R6, R6, 0x1, -R3.reuse ;  /* 0x0000000106068824 */ /* 0x100fe400078e0a03 */
[----:B------:R-:W-:Y:S01]  /*2540*/  @!P0 IMAD R3, R2, R21, R3 ;  /* 0x0000001502038224 */ /* 0x000fe200078e0203 */
[----:B------:R-:W-:Y:S01]  /*2550*/  IADD3 R2, PT, PT, -R7, RZ, RZ ;  /* 0x000000ff07027210 */ /* 0x000fe20007ffe1ff */
[----:B------:R-:W-:Y:S02]  /*2560*/  @!P0 IMAD R5, R26, R6, R7 ;  /* 0x000000061a058224 */ /* 0x000fe400078e0207 */
[----:B------:R-:W-:Y:S02]  /*2570*/  IMAD R11, R4, R18, R11 ;  /* 0x00000012040b7224 */ /* 0x000fe400078e020b */
[----:B------:R-:W-:Y:S02]  /*2580*/  @!P0 IMAD.MOV.U32 R7, RZ, RZ, R3 ;  /* 0x000000ffff078224 */ /* 0x000fe400078e0003 */
[----:B------:R-:W-:-:S02]  /*2590*/  IMAD R2, R20, R2, R13 ;  /* 0x0000000214027224 */ /* 0x000fc400078e020d */
[----:B------:R-:W-:Y:S02]  /*25a0*/  IMAD R11, R5, R4, R11 ;  /* 0x00000004050b7224 */ /* 0x000fe400078e020b */
[----:B------:R-:W-:Y:S02]  /*25b0*/  IMAD R13, R7, R20, R2 ;  /* 0x00000014070d7224 */ /* 0x000fe400078e0202 */
.L_x_40:
[----:B------:R-:W1:Y:S02]  /*25c0*/  LDCU UR8, c[0x0][0xb30] ;  /* 0x00016600ff0877ac */ /* 0x000e640008000800 */
[----:B-1----:R-:W-:-:S09]  /*25d0*/  UISETP.NE.AND UP0, UPT, UR8, 0x1, UPT ;  /* 0x000000010800788c */ /* 0x002fd2000bf05270 */
[----:B------:R-:W-:Y:S05]  /*25e0*/  BRA.U UP0, `(.L_x_41) ;  /* 0x0000000100407547 */ /* 0x000fea000b800000 */
[----:B------:R-:W1:Y:S08]  /*25f0*/  LDC.64 R4, c[0x0][0xb10] ;  /* 0x0002c400ff047b82 */ /* 0x000e700000000a00 */
[----:B------:R-:W2:Y:S08]  /*2600*/  LDC.64 R2, c[0x0][0xb18] ;  /* 0x0002c600ff027b82 */ /* 0x000eb00000000a00 */
[----:B------:R-:W4:Y:S08]  /*2610*/  LDC R6, c[0x0][0xb20] ;  /* 0x0002c800ff067b82 */ /* 0x000f300000000800 */
[----:B------:R-:W3:Y:S01]  /*2620*/  LDC R18, c[0x0][0xb0c] ;  /* 0x0002c300ff127b82 */ /* 0x000ee20000000800 */
[----:B-1----:R-:W-:-:S05]  /*2630*/  IMAD.HI.U32 R4, R13, R4, RZ ;  /* 0x000000040d047227 */ /* 0x002fca00078e00ff */
[----:B------:R-:W-:Y:S01]  /*2640*/  SHF.R.U32.HI R4, RZ, R5, R4 ;  /* 0x00000005ff047219 */ /* 0x000fe20000011604 */
[----:B--2---:R-:W-:Y:S01]  /*2650*/  IMAD.HI.U32 R3, R11, R3, RZ ;  /* 0x000000030b037227 */ /* 0x004fe200078e00ff */
[----:B------:R-:W-:-:S04]  /*2660*/  ISETP.NE.AND P0, PT, R2, 0x1, PT ;  /* 0x000000010200780c */ /* 0x000fc80003f05270 */
[----:B----4-:R-:W-:-:S04]  /*2670*/  SHF.R.U32.HI R6, RZ, R6, R3 ;  /* 0x00000006ff067219 */ /* 0x010fc80000011603 */
[----:B------:R-:W-:Y:S02]  /*2680*/  SEL R3, R11, R6, !P0 ;  /* 0x000000060b037207 */ /* 0x000fe40004000000 */
[----:B---3--:R-:W-:-:S04]  /*2690*/  ISETP.NE.AND P1, PT, R18, 0x1, PT ;  /* 0x000000011200780c */ /* 0x008fc80003f25270 */
[----:B------:R-:W-:-:S05]  /*26a0*/  SEL R4, R13, R4, !P1 ;  /* 0x000000040d047207 */ /* 0x000fca0004800000 */
[----:B------:R-:W-:Y:S02]  /*26b0*/  IMAD.IADD R5, R3, 0x1, -R4 ;  /* 0x0000000103057824 */ /* 0x000fe400078e0a04 */
[----:B------:R-:W-:Y:S02]  /*26c0*/  IMAD.IADD R3, R4, 0x1, -R3 ;  /* 0x0000000104037824 */ /* 0x000fe400078e0a03 */
[----:B------:R-:W-:Y:S02]  /*26d0*/  IMAD R13, R5, R18, R13 ;  /* 0x00000012050d7224 */ /* 0x000fe400078e020d */
[----:B------:R-:W-:-:S07]  /*26e0*/  IMAD R11, R3, R2, R11 ;  /* 0x00000002030b7224 */ /* 0x000fce00078e020b */
.L_x_41:
[----:B------:R-:W-:Y:S01]  /*26f0*/  VIADD R14, R14, 0x1 ;  /* 0x000000010e0e7836 */ /* 0x000fe20000000000 */
[----:B------:R-:W-:Y:S01]  /*2700*/  PLOP3.LUT P1, PT, PT, PT, PT, 0x80, 0x8 ;  /* 0x000000000008781c */ /* 0x000fe20003f2f070 */
[----:B------:R-:W-:Y:S02]  /*2710*/  IMAD.IADD R21, R13, 0x1, R60 ;  /* 0x000000010d157824 */ /* 0x000fe400078e023c */
[----:B------:R-:W-:Y:S01]  /*2720*/  IMAD.IADD R20, R11, 0x1, R58 ;  /* 0x000000010b147824 */ /* 0x000fe200078e023a */
[----:B------:R-:W-:-:S04]  /*2730*/  ISETP.NE.AND P0, PT, R14, 0x2, PT ;  /* 0x000000020e00780c */ /* 0x000fc80003f05270 */
[----:B------:R-:W-:Y:S02]  /*2740*/  SEL R3, RZ, 0x1, P0 ;  /* 0x00000001ff037807 */ /* 0x000fe40000000000 */
[----:B------:R-:W-:Y:S02]  /*2750*/  SEL R14, R14, RZ, P0 ;  /* 0x000000ff0e0e7207 */ /* 0x000fe40000000000 */
[----:B------:R-:W-:Y:S01]  /*2760*/  LOP3.LUT R12, R12, R3, RZ, 0x3c, !PT ;  /* 0x000000030c0c7212 */ /* 0x000fe200078e3cff */
[----:B------:R-:W-:Y:S06]  /*2770*/  @P2 BRA `(.L_x_42) ;  /* 0xfffffff000002947 */ /* 0x000fec000383ffff */
[----:B------:R-:W-:Y:S01]  /*2780*/  UIADD3 UR4, UPT, UPT, UR4, 0x28, URZ ;  /* 0x0000002804047890 */ /* 0x000fe2000fffe0ff */
[----:B------:R-:W-:-:S03]  /*2790*/  SHF.L.U32 R3, R15, 0x1f, RZ ;  /* 0x0000001f0f037819 */ /* 0x000fc600000006ff */
[----:B------:R-:W-:-:S09]  /*27a0*/  ULEA UR5, UR13, UR4, 0x3 ;  /* 0x000000040d057291 */ /* 0x000fd2000f8e18ff */
[----:B------:R-:W1:Y:S02]  /*27b0*/  SYNCS.PHASECHK.TRANS64.TRYWAIT P0, [UR5], R3 ;  /* 0x00000003ff0075a7 */ /* 0x000e640008001105 */
[----:B-1----:R-:W-:Y:S05]  /*27c0*/  @!P0 BRA `(.L_x_43) ;  /* 0x0000005000dc8947 */ /* 0x002fea0003800000 */
.L_x_139:
[----:B------:R-:W-:-:S04]  /*27d0*/  UIADD3 UR6, UPT, UPT, UR13, 0x1, URZ ;  /* 0x000000010d067890 */ /* 0x000fc8000fffe0ff */
[----:B------:R-:W-:-:S04]  /*27e0*/  UISETP.NE.AND UP0, UPT, UR6, 0x5, UPT ;  /* 0x000000050600788c */ /* 0x000fc8000bf05270 */
[----:B------:R-:W-:Y:S02]  /*27f0*/  USEL UR7, URZ, 0x1, UP0 ;  /* 0x00000001ff077887 */ /* 0x000fe40008000000 */
[----:B------:R-:W-:-:S04]  /*2800*/  USEL UR6, UR6, URZ, UP0 ;  /* 0x000000ff06067287 */ /* 0x000fc80008000000 */
[----:B------:R-:W-:Y:S01]  /*2810*/  ULEA UR5, UR6, UR4, 0x3 ;  /* 0x0000000406057291 */ /* 0x000fe2000f8e18ff */
[----:B------:R-:W-:-:S04]  /*2820*/  LOP3.LUT R2, R15, UR7, RZ, 0x3c, !PT ;  /* 0x000000070f027c12 */ /* 0x000fc8000f8e3cff */
[----:B-1----:R-:W-:-:S04]  /*2830*/  SHF.L.U32 R3, R2, 0x1f, RZ ;  /* 0x0000001f02037819 */ /* 0x002fc800000006ff */
[----:B------:R-:W1:Y:S02]  /*2840*/  SYNCS.PHASECHK.TRANS64.TRYWAIT P0, [UR5], R3 ;  /* 0x00000003ff0075a7 */ /* 0x000e640008001105 */
[----:B-1----:R-:W-:Y:S05]  /*2850*/  @!P0 BRA `(.L_x_44) ;  /* 0x0000005000d08947 */ /* 0x002fea0003800000 */
.L_x_141:
        /* <DEDUP_REMOVED lines=9> */
.L_x_143:
        /* <DEDUP_REMOVED lines=9> */
.L_x_145:
[----:B------:R-:W-:-:S04]  /*2980*/  UIADD3 UR6, UPT, UPT, UR6, 0x1, URZ ;  /* 0x0000000106067890 */ /* 0x000fc8000fffe0ff */
[----:B------:R-:W-:-:S04]  /*2990*/  UISETP.NE.AND UP0, UPT, UR6, 0x5, UPT ;  /* 0x000000050600788c */ /* 0x000fc8000bf05270 */
[----:B------:R-:W-:Y:S02]  /*29a0*/  USEL UR5, URZ, 0x1, UP0 ;  /* 0x00000001ff057887 */ /* 0x000fe40008000000 */
[----:B------:R-:W-:-:S04]  /*29b0*/  USEL UR6, UR6, URZ, UP0 ;  /* 0x000000ff06067287 */ /* 0x000fc80008000000 */
[----:B------:R-:W-:Y:S01]  /*29c0*/  ULEA UR6, UR6, UR4, 0x3 ;  /* 0x0000000406067291 */ /* 0x000fe2000f8e18ff */
[----:B-1----:R-:W-:-:S04]  /*29d0*/  LOP3.LUT R3, R2, UR5, RZ, 0x3c, !PT ;  /* 0x0000000502037c12 */ /* 0x002fc8000f8e3cff */
[----:B------:R-:W-:Y:S01]  /*29e0*/  SHF.L.U32 R3, R3, 0x1f, RZ ;  /* 0x0000001f03037819 */ /* 0x000fe200000006ff */
[----:B---3--:R-:W-:-:S07]  /*29f0*/  IMAD.U32 R0, RZ, RZ, UR6 ;  /* 0x00000006ff007e24 */ /* 0x008fce000f8e00ff */
.L_x_47:
[----:B-1----:R1:W2:Y:S02]  /*2a00*/  SYNCS.PHASECHK.TRANS64.TRYWAIT P0, [R0+URZ], R3 ;  /* 0x00000003000075a7 */ /* 0x0022a400080011ff */
[----:B--2---:R-:W-:Y:S05]  /*2a10*/  @!P0 NANOSLEEP.SYNCS 0x989680 ;  /* 0x009896800000895d */ /* 0x004fea0003900000 */
[----:B------:R-:W2:Y:S02]  /*2a20*/  @!P0 SYNCS.PHASECHK.TRANS64 P0, [R0+URZ], R3 ;  /* 0x00000003000085a7 */ /* 0x000ea400080010ff */
[----:B--2---:R-:W-:Y:S05]  /*2a30*/  @P0 EXIT ;  /* 0x000000000000094d */ /* 0x004fea0003800000 */
[----:B------:R-:W-:Y:S05]  /*2a40*/  BRA `(.L_x_47) ;  /* 0xfffffffc00ec7947 */ /* 0x000fea000383ffff */
.L_x_22:
[----:B------:R-:W-:-:S04]  /*2a50*/  UISETP.NE.AND UP1, UPT, UR37, URZ, UPT ;  /* 0x000000ff2500728c */ /* 0x000fc8000bf25270 */
[----:B------:R-:W-:-:S09]  /*2a60*/  UISETP.NE.OR UP1, UPT, UR10, 0x1, UP1 ;  /* 0x000000010a00788c */ /* 0x000fd20008f25670 */
[----:B------:R-:W-:Y:S05]  /*2a70*/  BRA.U UP1, `(.L_x_48) ;  /* 0x00000005014c7547 */ /* 0x000fea000b800000 */
[----:B------:R-:W-:Y:S01]  /*2a80*/  HFMA2 R11, -RZ, RZ, 0, 0 ;  /* 0x00000000ff0b7431 */ /* 0x000fe200000001ff */
[----:B------:R-:W-:Y:S01]  /*2a90*/  ISETP.GE.U32.AND P2, PT, R10, 0x2, PT ;  /* 0x000000020a00780c */ /* 0x000fe20003f46070 */
[----:B------:R-:W-:Y:S01]  /*2aa0*/  IMAD.MOV.U32 R12, RZ, RZ, 0x1 ;  /* 0x00000001ff0c7424 */ /* 0x000fe200078e00ff */
[----:B------:R-:W-:Y:S01]  /*2ab0*/  CS2R R8, SRZ ;  /* 0x0000000000087805 */ /* 0x000fe2000001ff00 */
[----:B------:R-:W-:Y:S01]  /*2ac0*/  IMAD.MOV.U32 R3, RZ, RZ, RZ ;  /* 0x000000ffff037224 */ /* 0x000fe200078e00ff */
[----:B------:R-:W-:Y:S01]  /*2ad0*/  UMOV UR4, 0x400 ;  /* 0x0000040000047882 */ /* 0x000fe20000000000 */
[----:B------:R-:W-:Y:S01]  /*2ae0*/  UMOV UR6, URZ ;  /* 0x000000ff00067c82 */ /* 0x000fe20008000000 */
[----:B------:R-:W-:-:S12]  /*2af0*/  ULEA UR37, UR37, UR4, 0x18 ;  /* 0x0000000425257291 */ /* 0x000fd8000f8ec0ff */
.L_x_52:
[----:B------:R-:W-:Y:S02]  /*2b00*/  LEA R0, R3, UR37, 0x3 ;  /* 0x0000002503007c11 */ /* 0x000fe4000f8e18ff */
[----:B------:R-:W-:-:S03]  /*2b10*/  SHF.L.U32 R5, R8, 0x1f, RZ ;  /* 0x0000001f08057819 */ /* 0x000fc600000006ff */
[----:B------:R-:W-:Y:S01]  /*2b20*/  VIADD R4, R0, 0x100 ;  /* 0x0000010000047836 */ /* 0x000fe20000000000 */
[----:B------:R-:W1:Y:S02]  /*2b30*/  SYNCS.PHASECHK.TRANS64.TRYWAIT P0, [R0+URZ+0xf0], R5 ;  /* 0x0000f005000075a7 */ /* 0x000e6400080011ff */
[----:B-1----:R-:W-:Y:S05]  /*2b40*/  @!P0 BRA `(.L_x_49) ;  /* 0x00000050005c8947 */ /* 0x002fea0003800000 */
.L_x_146:
[----:B------:R-:W-:Y:S01]  /*2b50*/  ULEA UR5, UR6, UR37, 0x3 ;  /* 0x0000002506057291 */ /* 0x000fe2000f8e18ff */
[----:B------:R-:W-:Y:S01]  /*2b60*/  PRMT R4, RZ, 0x654, R4 ;  /* 0x00000654ff047816 */ /* 0x000fe20000000004 */
[----:B-1----:R-:W-:Y:S01]  /*2b70*/  @!P2 IMAD.MOV.U32 R5, RZ, RZ, 0x10 ;  /* 0x00000010ff05a424 */ /* 0x002fe200078e00ff */
[----:B------:R-:W-:Y:S01]  /*2b80*/  SHF.L.U32 R7, R12, 0x1f, RZ ;  /* 0x0000001f0c077819 */ /* 0x000fe200000006ff */
[----:B------:R-:W-:Y:S01]  /*2b90*/  UIADD3 UR4, UPT, UPT, UR5, 0x90, URZ ;  /* 0x0000009005047890 */ /* 0x000fe2000fffe0ff */
[----:B------:R1:W-:Y:S05]  /*2ba0*/  SYNCS.ARRIVE.TRANS64.RED.A1T0 RZ, [R4+URZ], RZ ;  /* 0x000000ff04ff79a7 */ /* 0x0003ea00081004ff */
[----:B------:R-:W-:Y:S01]  /*2bb0*/  IMAD.U32 R13, RZ, RZ, UR4 ;  /* 0x00000004ff0d7e24 */ /* 0x000fe2000f8e00ff */
[----:B------:R-:W2:Y:S04]  /*2bc0*/  SYNCS.PHASECHK.TRANS64.TRYWAIT P0, [UR5+0xa0], R7 ;  /* 0x0000a007ff0075a7 */ /* 0x000ea80008001105 */
[----:B------:R-:W-:Y:S01]  /*2bd0*/  PRMT R13, R10, 0x654, R13 ;  /* 0x000006540a0d7816 */ /* 0x000fe2000000000d */
[----:B-12---:R-:W-:Y:S06]  /*2be0*/  @!P0 BRA `(.L_x_50) ;  /* 0x0000005000488947 */ /* 0x006fec0003800000 */
.L_x_148:
[----:B------:R-:W-:Y:S01]  /*2bf0*/  ULEA UR4, UR6, UR37, 0x4 ;  /* 0x0000002506047291 */ /* 0x000fe2000f8e20ff */
[----:B------:R-:W-:Y:S01]  /*2c00*/  SEL R2, R13, R2, !P2 ;  /* 0x000000020d027207 */ /* 0x000fe20005000000 */
[----:B------:R-:W-:Y:S01]  /*2c10*/  UIADD3 UR5, UPT, UPT, UR5, 0x90, URZ ;  /* 0x0000009005057890 */ /* 0x000fe2000fffe0ff */
[----:B-1----:R-:W-:Y:S01]  /*2c20*/  LEA R0, R11, UR37, 0x3 ;  /* 0x000000250b007c11 */ /* 0x002fe2000f8e18ff */
[----:B------:R-:W-:Y:S01]  /*2c30*/  UIADD3 UR4, UPT, UPT, UR4, 0x120, URZ ;  /* 0x0000012004047890 */ /* 0x000fe2000fffe0ff */
[----:B------:R1:W-:Y:S01]  /*2c40*/  @!P2 SYNCS.ARRIVE.TRANS64.RED RZ, [R2+URZ], R5 ;  /* 0x0000000502ffa9a7 */ /* 0x0003e200080004ff */
[----:B------:R-:W-:Y:S01]  /*2c50*/  UIADD3 UR6, UPT, UPT, UR6, 0x1, URZ ;  /* 0x0000000106067890 */ /* 0x000fe2000fffe0ff */
[----:B------:R-:W-:-:S03]  /*2c60*/  VIADD R3, R3, 0x1 ;  /* 0x0000000103037836 */ /* 0x000fc60000000000 */
[----:B------:R-:W-:Y:S02]  /*2c70*/  UISETP.NE.AND UP0, UPT, UR6, 0x2, UPT ;  /* 0x000000020600788c */ /* 0x000fe4000bf05270 */
[----:B------:R-:W-:Y:S01]  /*2c80*/  ISETP.NE.AND P0, PT, R3, 0x2, PT ;  /* 0x000000020300780c */ /* 0x000fe20003f05270 */
[----:B------:R-:W-:Y:S06]  /*2c90*/  UGETNEXTWORKID.BROADCAST [UR4], [UR5] ;  /* 0x00000000040073ca */ /* 0x000fec0008000100 */
[----:B------:R-:W-:Y:S02]  /*2ca0*/  USEL UR4, URZ, 0x1, UP0 ;  /* 0x00000001ff047887 */ /* 0x000fe40008000000 */
[----:B------:R-:W-:-:S04]  /*2cb0*/  USEL UR6, UR6, URZ, UP0 ;  /* 0x000000ff06067287 */ /* 0x000fc80008000000 */
[----:B------:R-:W-:Y:S02]  /*2cc0*/  LOP3.LUT R12, R12, UR4, RZ, 0x3c, !PT ;  /* 0x000000040c0c7c12 */ /* 0x000fe4000f8e3cff */
[----:B-1----:R-:W-:-:S04]  /*2cd0*/  SHF.L.U32 R5, R9, 0x1f, RZ ;  /* 0x0000001f09057819 */ /* 0x002fc800000006ff */
[----:B------:R-:W1:Y:S02]  /*2ce0*/  SYNCS.PHASECHK.TRANS64.TRYWAIT P1, [R0+URZ+0x90], R5 ;  /* 0x00009005000075a7 */ /* 0x000e6400080211ff */
[----:B-1----:R-:W-:Y:S05]  /*2cf0*/  @!P1 BRA `(.L_x_51) ;  /* 0x00000050001c9947 */ /* 0x002fea0003800000 */
.L_x_149:
[----:B------:R-:W-:Y:S01]  /*2d00*/  LEA R4, R11, UR37, 0x4 ;  /* 0x000000250b047c11 */ /* 0x000fe2000f8e20ff */
[----:B-1----:R-:W-:Y:S01]  /*2d10*/  VIADD R0, R0, 0xa0 ;  /* 0x000000a000007836 */ /* 0x002fe20000000000 */
[----:B------:R-:W-:Y:S01]  /*2d20*/  SEL R3, R3, RZ, P0 ;  /* 0x000000ff03037207 */ /* 0x000fe20000000000 */
[----:B------:R-:W-:-:S03]  /*2d30*/  VIADD R11, R11, 0x1 ;  /* 0x000000010b0b7836 */ /* 0x000fc60000000000 */
[----:B------:R-:W1:Y:S01]  /*2d40*/  LDS.128 R4, [R4+0x120] ;  /* 0x0001200004047984 */ /* 0x000e620000000c00 */
[----:B------:R-:W-:Y:S02]  /*2d50*/  PRMT R0, RZ, 0x654, R0 ;  /* 0x00000654ff007816 */ /* 0x000fe40000000000 */
[C---:B------:R-:W-:Y:S01]  /*2d60*/  ISETP.NE.AND P1, PT, R11.reuse, 0x2, PT ;  /* 0x000000020b00780c */ /* 0x040fe20003f25270 */
[----:B------:R-:W-:Y:S01]  /*2d70*/  @!PT LDS RZ, [RZ] ;  /* 0x00000000fffff984 */ /* 0x000fe20000000800 */
[----:B------:R-:W-:Y:S01]  /*2d80*/  @!PT LDS RZ, [RZ] ;  /* 0x00000000fffff984 */ /* 0x000fe20000000800 */
[----:B------:R-:W-:Y:S01]  /*2d90*/  @!PT LDS RZ, [RZ] ;  /* 0x00000000fffff984 */ /* 0x000fe20000000800 */
[----:B------:R-:W-:Y:S01]  /*2da0*/  @!PT LDS RZ, [RZ] ;  /* 0x00000000fffff984 */ /* 0x000fe20000000800 */
[----:B------:R2:W-:Y:S06]  /*2db0*/  MEMBAR.ALL.CTA ;  /* 0x0000000000007992 */ /* 0x0005ec0000008000 */
[----:B--2---:R-:W2:Y:S01]  /*2dc0*/  FENCE.VIEW.ASYNC.S ;  /* 0x00000000000073c6 */ /* 0x004ea20000000000 */
[----:B------:R-:W-:Y:S01]  /*2dd0*/  SEL R11, R11, RZ, P1 ;  /* 0x000000ff0b0b7207 */ /* 0x000fe20000800000 */
[----:B--2---:R2:W-:Y:S01]  /*2de0*/  SYNCS.ARRIVE.TRANS64.RED.A1T0 RZ, [R0+URZ], RZ ;  /* 0x000000ff00ff79a7 */ /* 0x0045e200081004ff */
[----:B-1----:R-:W-:-:S02]  /*2df0*/  LOP3.LUT P3, RZ, R6, 0x1, RZ, 0xc0, !PT ;  /* 0x0000000106ff7812 */ /* 0x002fc4000786c0ff */
[----:B------:R-:W-:-:S04]  /*2e00*/  SEL R5, RZ, 0x1, P0 ;  /* 0x00000001ff057807 */ /* 0x000fc80000000000 */
[----:B------:R-:W-:Y:S02]  /*2e10*/  LOP3.LUT R8, R8, R5, RZ, 0x3c, !PT ;  /* 0x0000000508087212 */ /* 0x000fe400078e3cff */
[----:B--2---:R-:W-:-:S04]  /*2e20*/  SEL R0, RZ, 0x1, P1 ;  /* 0x00000001ff007807 */ /* 0x004fc80000800000 */
[----:B------:R-:W-:Y:S01]  /*2e30*/  LOP3.LUT R9, R9, R0, RZ, 0x3c, !PT ;  /* 0x0000000009097212 */ /* 0x000fe200078e3cff */
[----:B------:R-:W-:Y:S06]  /*2e40*/  @P3 BRA `(.L_x_52) ;  /* 0xfffffffc002c3947 */ /* 0x000fec000383ffff */
[----:B------:R-:W-:Y:S01]  /*2e50*/  ULEA UR5, UR6, UR37, 0x3 ;  /* 0x0000002506057291 */ /* 0x000fe2000f8e18ff */
[----:B------:R-:W-:-:S08]  /*2e60*/  SHF.L.U32 R3, R12, 0x1f, RZ ;  /* 0x0000001f0c037819 */ /* 0x000fd000000006ff */
[----:B------:R-:W1:Y:S02]  /*2e70*/  SYNCS.PHASECHK.TRANS64 P0, [UR5+0xa0], R3 ;  /* 0x0000a003ff0075a7 */ /* 0x000e640008001005 */
[----:B-1----:R-:W-:Y:S05]  /*2e80*/  @P0 BRA `(.L_x_53) ;  /* 0x0000000000080947 */ /* 0x002fea0003800000 */
[----:B------:R-:W1:Y:S02]  /*2e90*/  SYNCS.PHASECHK.TRANS64.TRYWAIT P0, [UR5+0xa0], R3 ;  /* 0x0000a003ff0075a7 */ /* 0x000e640008001105 */
[----:B-1----:R-:W-:Y:S05]  /*2ea0*/  @!P0 BRA `(.L_x_54) ;  /* 0x0000004c00c48947 */ /* 0x002fea0003800000 */
.L_x_53:
[----:B------:R-:W-:-:S04]  /*2eb0*/  UIADD3 UR4, UPT, UPT, UR6, 0x1, URZ ;  /* 0x0000000106047890 */ /* 0x000fc8000fffe0ff */
[----:B------:R-:W-:-:S04]  /*2ec0*/  UISETP.NE.AND UP0, UPT, UR4, 0x2, UPT ;  /* 0x000000020400788c */ /* 0x000fc8000bf05270 */
[----:B------:R-:W-:Y:S02]  /*2ed0*/  USEL UR7, URZ, 0x1, UP0 ;  /* 0x00000001ff077887 */ /* 0x000fe40008000000 */
[----:B------:R-:W-:-:S04]  /*2ee0*/  USEL UR4, UR4, URZ, UP0 ;  /* 0x000000ff04047287 */ /* 0x000fc80008000000 */
[----:B------:R-:W-:Y:S01]  /*2ef0*/  ULEA UR4, UR4, UR37, 0x3 ;  /* 0x0000002504047291 */ /* 0x000fe2000f8e18ff */
[----:B-1----:R-:W-:-:S04]  /*2f00*/  LOP3.LUT R3, R12, UR7, RZ, 0x3c, !PT ;  /* 0x000000070c037c12 */ /* 0x002fc8000f8e3cff */
[----:B------:R-:W-:-:S04]  /*2f10*/  SHF.L.U32 R0, R3, 0x1f, RZ ;  /* 0x0000001f03007819 */ /* 0x000fc800000006ff */
[----:B------:R-:W1:Y:S02]  /*2f20*/  SYNCS.PHASECHK.TRANS64 P0, [UR4+0xa0], R0 ;  /* 0x0000a000ff0075a7 */ /* 0x000e640008001004 */
[----:B-1----:R-:W-:Y:S05]  /*2f30*/  @P0 EXIT ;  /* 0x000000000000094d */ /* 0x002fea0003800000 */
[----:B------:R-:W-:Y:S02]  /*2f40*/  SHF.L.U32 R3, R3, 0x1f, RZ ;  /* 0x0000001f03037819 */ /* 0x000fe400000006ff */
[----:B------:R-:W-:-:S07]  /*2f50*/  MOV R0, UR4 ;  /* 0x0000000400007c02 */ /* 0x000fce0008000f00 */
.L_x_55:
[----:B-1----:R1:W2:Y:S02]  /*2f60*/  SYNCS.PHASECHK.TRANS64.TRYWAIT P0, [R0+URZ+0xa0], R3 ;  /* 0x0000a003000075a7 */ /* 0x0022a400080011ff */
[----:B--2---:R-:W-:Y:S05]  /*2f70*/  @!P0 NANOSLEEP.SYNCS 0x989680 ;  /* 0x009896800000895d */ /* 0x004fea0003900000 */
[----:B------:R-:W2:Y:S02]  /*2f80*/  @!P0 SYNCS.PHASECHK.TRANS64 P0, [R0+URZ+0xa0], R3 ;  /* 0x0000a003000085a7 */ /* 0x000ea400080010ff */
[----:B--2---:R-:W-:Y:S05]  /*2f90*/  @P0 EXIT ;  /* 0x000000000000094d */ /* 0x004fea0003800000 */
[----:B------:R-:W-:Y:S05]  /*2fa0*/  BRA `(.L_x_55) ;  /* 0xfffffffc00ec7947 */ /* 0x000fea000383ffff */
.L_x_48:
[----:B------:R-:W-:Y:S05]  /*2fb0*/  BRA.U UP4, `(.L_x_56) ;  /* 0x0000001504487547 */ /* 0x000fea000b800000 */
[----:B------:R-:W-:Y:S01]  /*2fc0*/  UMOV UR6, 0x40 ;  /* 0x0000004000067882 */ /* 0x000fe20000000000 */
[----:B------:R-:W-:Y:S01]  /*2fd0*/  NOP ;  /* 0x0000000000007918 */ /* 0x000fe20000000000 */
[----:B------:R-:W-:Y:S01]  /*2fe0*/  ULEA UR6, UR37, UR6, 0x18 ;  /* 0x0000000625067291 */ /* 0x000fe2000f8ec0ff */
[----:B------:R-:W-:Y:S02]  /*2ff0*/  UMOV UR7, 0x400 ;  /* 0x0000040000077882 */ /* 0x000fe40000000000 */
[----:B------:R-:W-:-:S06]  /*3000*/  ULEA UR37, UR37, UR7, 0x18 ;  /* 0x0000000725257291 */ /* 0x000fcc000f8ec0ff */
[----:B------:R-:W1:Y:S02]  /*3010*/  LDS.U8 R2, [UR6+0x1c] ;  /* 0x00001c06ff027984 */ /* 0x000e640008000000 */
[----:B-1----:R-:W-:-:S13]  /*3020*/  ISETP.NE.AND P0, PT, R2, RZ, PT ;  /* 0x000000ff0200720c */ /* 0x002fda0003f05270 */
[----:B------:R-:W-:Y:S05]  /*3030*/  @P0 BRA `(.L_x_57) ;  /* 0x0000000400080947 */ /* 0x000fea0003800000 */
[----:B------:R-:W-:Y:S02]  /*3040*/  UISETP.NE.U32.AND UP0, UPT, UR5, 0x1, UPT ;  /* 0x000000010500788c */ /* 0x000fe4000bf05070 */
[----:B------:R-:W-:-:S07]  /*3050*/  UIADD3 UR8, UPT, UPT, UR6, 0x8, URZ ;  /* 0x0000000806087890 */ /* 0x000fce000fffe0ff */
[----:B------:R-:W-:Y:S05]  /*3060*/  BRA.U !UP0, `(.L_x_58) ;  /* 0x00000001089c7547 */ /* 0x000fea000b800000 */
[----:B------:R-:W-:Y:S01]  /*3070*/  ELECT P0, URZ, PT ;  /* 0x0000000000ff782f */ /* 0x000fe20003800000 */
[----:B------:R-:W-:-:S12]  /*3080*/  BSSY B0, `(.L_x_58) ;  /* 0x0000025000007945 */ /* 0x000fd80003800000 */
[----:B------:R-:W-:Y:S05]  /*3090*/  @!P0 BRA `(.L_x_59) ;  /* 0x00000000008c8947 */ /* 0x000fea0003800000 */
[----:B------:R-:W-:-:S05]  /*30a0*/  UMOV UR7, 0x10 ;  /* 0x0000001000077882 */ /* 0x000fca0000000000 */
[----:B------:R-:W-:Y:S04]  /*30b0*/  DEPBAR.LE SB1, 0x36 ;  /* 0x00009d800000791a */ /* 0x000fe80000000000 */
[----:B------:R-:W1:Y:S02]  /*30c0*/  UTCATOMSWS.2CTA.FIND_AND_SET.ALIGN UP1, UR7, UR7 ;  /* 0x00000007000775e3 */ /* 0x000e640008220800 */
[----:B-1----:R-:W-:Y:S01]  /*30d0*/  MOV R11, UR7 ;  /* 0x00000007000b7c02 */ /* 0x002fe20008000f00 */
[----:B------:R-:W-:Y:S06]  /*30e0*/  BRA.U UP1, `(.L_x_60) ;  /* 0x0000000101187547 */ /* 0x000fec000b800000 */
.L_x_61:
[----:B------:R-:W-:Y:S05]  /*30f0*/  NANOSLEEP 0x64 ;  /* 0x000000640000795d */ /* 0x000fea0003800000 */
[----:B------:R-:W-:-:S05]  /*3100*/  UMOV UR7, 0x10 ;  /* 0x0000001000077882 */ /* 0x000fca0000000000 */
[----:B------:R-:W-:Y:S04]  /*3110*/  DEPBAR.LE SB1, 0x36 ;  /* 0x00009d800000791a */ /* 0x000fe80000000000 */
[----:B------:R-:W1:Y:S02]  /*3120*/  UTCATOMSWS.2CTA.FIND_AND_SET.ALIGN UP1, UR7, UR7 ;  /* 0x00000007000775e3 */ /* 0x000e640008220800 */
[----:B-1----:R-:W-:Y:S01]  /*3130*/  MOV R11, UR7 ;  /* 0x00000007000b7c02 */ /* 0x002fe20008000f00 */
[----:B------:R-:W-:Y:S05]  /*3140*/  BRA.U !UP1, `(.L_x_61) ;  /* 0xfffffffd09e87547 */ /* 0x000fea000b83ffff */
.L_x_60:
[----:B------:R-:W1:Y:S01]  /*3150*/  LDS R5, [UR6+0x10] ;  /* 0x00001006ff057984 */ /* 0x000e620008000800 */
[----:B------:R-:W-:Y:S01]  /*3160*/  IMAD.U32 R3, RZ, RZ, UR37 ;  /* 0x00000025ff037e24 */ /* 0x000fe2000f8e00ff */
[----:B------:R-:W-:-:S03]  /*3170*/  MOV R2, UR4 ;  /* 0x0000000400027c02 */ /* 0x000fc60008000f00 */
[----:B------:R-:W-:Y:S01]  /*3180*/  VIADD R3, R3, 0x140 ;  /* 0x0000014003037836 */ /* 0x000fe20000000000 */
[----:B-1----:R-:W-:-:S04]  /*3190*/  SHF.L.U32 R5, R5, 0x1f, RZ ;  /* 0x0000001f05057819 */ /* 0x002fc800000006ff */
[----:B------:R-:W1:Y:S02]  /*31a0*/  SYNCS.PHASECHK.TRANS64.TRYWAIT P0, [UR6+0x8], R5 ;  /* 0x00000805ff0075a7 */ /* 0x000e640008001106 */
[----:B-1----:R-:W-:Y:S05]  /*31b0*/  @P0 BRA `(.L_x_62) ;  /* 0x0000000000080947 */ /* 0x002fea0003800000 */
[----:B------:R-:W1:Y:S02]  /*31c0*/  SYNCS.PHASECHK.TRANS64.TRYWAIT P0, [UR6+0x8], R5 ;  /* 0x00000805ff0075a7 */ /* 0x000e640008001106 */
[----:B-1----:R-:W-:Y:S05]  /*31d0*/  @!P0 BRA `(.L_x_63) ;  /* 0x0000004c00108947 */ /* 0x002fea0003800000 */
.L_x_62:
[----:B-1----:R-:W-:Y:S01]  /*31e0*/  HFMA2 R4, -RZ, RZ, 0, 5.9604644775390625e-08 ;  /* 0x00000001ff047431 */ /* 0x002fe200000001ff */
[----:B------:R-:W-:Y:S01]  /*31f0*/  UPRMT UR7, UR4, 0x654, UR8 ;  /* 0x0000065404077896 */ /* 0x000fe20008000008 */
[----:B------:R-:W-:Y:S01]  /*3200*/  IMAD.MOV.U32 R6, RZ, RZ, 0xffff ;  /* 0x0000ffffff067424 */ /* 0x000fe200078e00ff */
[----:B------:R-:W-:Y:S01]  /*3210*/  PRMT R2, R2, 0x654, R3 ;  /* 0x0000065402027816 */ /* 0x000fe20000000003 */
[----:B------:R-:W-:Y:S02]  /*3220*/  IMAD.MOV.U32 R5, RZ, RZ, 0x4 ;  /* 0x00000004ff057424 */ /* 0x000fe400078e00ff */
[----:B------:R-:W-:Y:S01]  /*3230*/  IMAD.SHL.U32 R9, R11, 0x20, RZ ;  /* 0x000000200b097824 */ /* 0x000fe200078e00ff */
[----:B------:R-:W-:Y:S02]  /*3240*/  MOV R3, UR7 ;  /* 0x0000000700037c02 */ /* 0x000fe40008000f00 */
[-C--:B------:R-:W-:Y:S01]  /*3250*/  SHF.L.U32 R7, R6, R11.reuse, RZ ;  /* 0x0000000b06077219 */ /* 0x080fe200000006ff */
[----:B------:R1:W-:Y:S01]  /*3260*/  SYNCS.ARRIVE.TRANS64.RED RZ, [UR7], R5 ;  /* 0x00000005ffff79a7 */ /* 0x0003e20008000407 */
[----:B------:R-:W-:Y:S01]  /*3270*/  SHF.L.U32 R6, R4, R11, RZ ;  /* 0x0000000b04067219 */ /* 0x000fe200000006ff */
[----:B------:R1:W-:Y:S04]  /*3280*/  STS [UR37+0x140], R9 ;  /* 0x00014009ff007988 */ /* 0x0003e80008000825 */
[----:B------:R1:W-:Y:S04]  /*3290*/  STAS [R2.64], R11 ;  /* 0x0000000b02007dbd */ /* 0x0003e8000c0008ff */
[----:B------:R1:W-:Y:S04]  /*32a0*/  ATOMS.OR RZ, [UR6+0x14], R7 ;  /* 0x00001407ffff798c */ /* 0x0003e8000b000006 */
[----:B------:R1:W-:Y:S04]  /*32b0*/  ATOMS.OR RZ, [UR6+0x18], R6 ;  /* 0x00001806ffff798c */ /* 0x0003e8000b000006 */
[----:B------:R1:W-:Y:S02]  /*32c0*/  ATOMS.XOR RZ, [UR6+0x10], R4 ;  /* 0x00001004ffff798c */ /* 0x0003e4000b800006 */
.L_x_59:
[----:B------:R-:W-:Y:S05]  /*32d0*/  BSYNC B0 ;  /* 0x0000000000007941 */ /* 0x000fea0003800000 */
.L_x_58:
[----:B------:R-:W-:Y:S05]  /*32e0*/  BRA.U UP0, `(.L_x_64) ;  /* 0x00000001006c7547 */ /* 0x000fea000b800000 */
[----:B------:R-:W-:-:S03]  /*32f0*/  UMOV UR7, 0xffffffff ;  /* 0xffffffff00077882 */ /* 0x000fc60000000000 */
[----:B------:R-:W-:Y:S05]  /*3300*/  BRA.DIV UR7, `(.L_x_65) ;  /* 0x0000004a07dc7947 */ /* 0x000fea000b800000 */
[----:B------:R-:W-:-:S13]  /*3310*/  ELECT P6, URZ, PT ;  /* 0x0000000000ff782f */ /* 0x000fda00038c0000 */
.L_x_153:
[----:B------:R-:W-:Y:S05]  /*3320*/  @!P6 BRA `(.L_x_64) ;  /* 0x00000000005ce947 */ /* 0x000fea0003800000 */
[----:B-1----:R-:W1:Y:S02]  /*3330*/  LDS R3, [UR6+0x10] ;  /* 0x00001006ff037984 */ /* 0x002e640008000800 */
[----:B-1----:R-:W-:-:S04]  /*3340*/  SHF.L.U32 R3, R3, 0x1f, RZ ;  /* 0x0000001f03037819 */ /* 0x002fc800000006ff */
[----:B------:R-:W1:Y:S02]  /*3350*/  SYNCS.PHASECHK.TRANS64.TRYWAIT P0, [UR6+0x8], R3 ;  /* 0x00000803ff0075a7 */ /* 0x000e640008001106 */
[----:B-1----:R-:W-:Y:S05]  /*3360*/  @P0 BRA `(.L_x_66) ;  /* 0x0000000000080947 */ /* 0x002fea0003800000 */
[----:B------:R-:W1:Y:S02]  /*3370*/  SYNCS.PHASECHK.TRANS64.TRYWAIT P0, [UR6+0x8], R3 ;  /* 0x00000803ff0075a7 */ /* 0x000e640008001106 */
[----:B-1----:R-:W-:Y:S05]  /*3380*/  @!P0 BRA `(.L_x_67) ;  /* 0x0000004800dc8947 */ /* 0x002fea0003800000 */
.L_x_66:
[----:B------:R-:W2:Y:S01]  /*3390*/  LDS R5, [UR37+0x140] ;  /* 0x00014025ff057984 */ /* 0x000ea20008000800 */
[----:B-1----:R-:W-:Y:S02]  /*33a0*/  HFMA2 R2, -RZ, RZ, 0, 5.9604644775390625e-08 ;  /* 0x00000001ff027431 */ /* 0x002fe400000001ff */
[----:B------:R-:W-:Y:S01]  /*33b0*/  IMAD.MOV.U32 R3, RZ, RZ, 0xffff ;  /* 0x0000ffffff037424 */ /* 0x000fe200078e00ff */
[----:B------:R-:W-:Y:S01]  /*33c0*/  UPRMT UR7, UR4, 0x654, UR8 ;  /* 0x0000065404077896 */ /* 0x000fe20008000008 */
[----:B--2---:R-:W-:-:S03]  /*33d0*/  IMAD.SHL.U32 R4, R5, 0x20, RZ ;  /* 0x0000002005047824 */ /* 0x004fc600078e00ff */
[-C--:B------:R-:W-:Y:S02]  /*33e0*/  SHF.L.U32 R3, R3, R5.reuse, RZ ;  /* 0x0000000503037219 */ /* 0x080fe400000006ff */
[----:B------:R-:W-:Y:S01]  /*33f0*/  SHF.L.U32 R5, R2, R5, RZ ;  /* 0x0000000502057219 */ /* 0x000fe200000006ff */
[----:B------:R2:W-:Y:S04]  /*3400*/  STS [UR37+0x140], R4 ;  /* 0x00014004ff007988 */ /* 0x0005e80008000825 */
[----:B------:R2:W-:Y:S04]  /*3410*/  ATOMS.OR RZ, [UR6+0x14], R3 ;  /* 0x00001403ffff798c */ /* 0x0005e8000b000006 */
[----:B------:R2:W-:Y:S01]  /*3420*/  ATOMS.OR RZ, [UR6+0x18], R5 ;  /* 0x00001805ffff798c */ /* 0x0005e2000b000006 */
[----:B------:R-:W-:Y:S03]  /*3430*/  SYNCS.ARRIVE.TRANS64.RED.A1T0 RZ, [UR7], RZ ;  /* 0x000000ffffff79a7 */ /* 0x000fe60008100407 */
[----:B------:R2:W-:Y:S01]  /*3440*/  ATOMS.XOR RZ, [UR6+0x10], R2 ;  /* 0x00001002ffff798c */ /* 0x0005e2000b800006 */
[----:B------:R-:W-:Y:S05]  /*3450*/  BRA `(.L_x_64) ;  /* 0x0000000000107947 */ /* 0x000fea0003800000 */
.L_x_57:
[----:B------:R-:W-:-:S05]  /*3460*/  MOV R2, 0xffffffff ;  /* 0xffffffff00027802 */ /* 0x000fca0000000f00 */
[----:B------:R1:W-:Y:S02]  /*3470*/  STS [UR37+0x140], R2 ;  /* 0x00014002ff007988 */ /* 0x0003e40008000825 */
[----:B-1----:R-:W-:Y:S02]  /*3480*/  MOV R2, 0x34a0 ;  /* 0x000034a000027802 */ /* 0x002fe40000000f00 */
[----:B-----5:R-:W-:Y:S05]  /*3490*/  CALL.REL.NOINC `($__internal_1_$__cuda_sm10x_tcgen05_guardrail_trap_phase_invalid_during_alloc) ;  /* 0x00000050003c7944 */ /* 0x020fea0003c00000 */
.L_x_64:
[----:B------:R-:W-:Y:S05]  /*34a0*/  WARPSYNC.ALL ;  /* 0x0000000000007948 */ /* 0x000fea0003800000 */
[----:B------:R-:W3:Y:S01]  /*34b0*/  S2UR UR7, SR_CgaCtaId ;  /* 0x00000000000779c3 */ /* 0x000ee20000008800 */
[----:B------:R-:W-:Y:S01]  /*34c0*/  UMOV UR6, 0x400 ;  /* 0x0000040000067882 */ /* 0x000fe20000000000 */
[----:B------:R-:W-:-:S06]  /*34d0*/  NOP ;  /* 0x0000000000007918 */ /* 0x000fcc0000000000 */
[----:B------:R-:W-:Y:S06]  /*34e0*/  BAR.ARV 0x6, 0xa0 ;  /* 0x0182800000007b1d */ /* 0x000fec0000002000 */
[----:B------:R-:W4:Y:S01]  /*34f0*/  LDCU UR8, c[0x0][0x38c] ;  /* 0x00007180ff0877ac */ /* 0x000f220008000800 */
[----:B------:R-:W-:Y:S01]  /*3500*/  LOP3.LUT R0, R0, 0xffff, RZ, 0xc0, !PT ;  /* 0x0000ffff00007812 */ /* 0x000fe200078ec0ff */
[----:B-1----:R-:W-:Y:S01]  /*3510*/  IMAD.MOV.U32 R9, RZ, RZ, 0x1 ;  /* 0x00000001ff097424 */ /* 0x002fe200078e00ff */
[----:B------:R-:W-:Y:S01]  /*3520*/  LOP3.LUT R8, R8, 0xffff, RZ, 0xc0, !PT ;  /* 0x0000ffff08087812 */ /* 0x000fe200078ec0ff */
[----:B------:R-:W-:Y:S01]  /*3530*/  UMOV UR19, URZ ;  /* 0x000000ff00137c82 */ /* 0x000fe20008000000 */
[----:B------:R-:W-:Y:S01]  /*3540*/  R2UR UR10, R0 ;  /* 0x00000000000a72ca */ /* 0x000fe200000e0000 */
[----:B------:R-:W-:Y:S01]  /*3550*/  UMOV UR18, URZ ;  /* 0x000000ff00127c82 */ /* 0x000fe20008000000 */
[----:B------:R-:W-:Y:S01]  /*3560*/  R2UR UR11, R8 ;  /* 0x00000000080b72ca */ /* 0x000fe200000e0000 */
[----:B------:R-:W-:Y:S01]  /*3570*/  IMAD.MOV.U32 R8, RZ, RZ, RZ ;  /* 0x000000ffff087224 */ /* 0x000fe200078e00ff */
[----:B------:R-:W-:Y:S01]  /*3580*/  UMOV UR17, URZ ;  /* 0x000000ff00117c82 */ /* 0x000fe20008000000 */
[----:B---3--:R-:W-:-:S02]  /*3590*/  ULEA UR7, UR7, UR6, 0x18 ;  /* 0x0000000607077291 */ /* 0x008fc4000f8ec0ff */
[----:B------:R-:W-:Y:S02]  /*35a0*/  UISETP.NE.AND UP2, UPT, UR5, URZ, UPT ;  /* 0x000000ff0500728c */ /* 0x000fe4000bf45270 */
[----:B------:R-:W-:Y:S02]  /*35b0*/  UIADD3 UR12, UPT, UPT, UR7, 0x3300, URZ ;  /* 0x00003300070c7890 */ /* 0x000fe4000fffe0ff */
[----:B------:R-:W-:Y:S02]  /*35c0*/  UIADD3 UR13, UPT, UPT, UR7, 0x17300, URZ ;  /* 0x00017300070d7890 */ /* 0x000fe4000fffe0ff */
[----:B----4-:R-:W-:Y:S01]  /*35d0*/  UIADD3 UR8, UPT, UPT, UR8, 0x7f, URZ ;  /* 0x0000007f08087890 */ /* 0x010fe2000fffe0ff */
[----:B--2---:R-:W1:Y:S01]  /*35e0*/  LDS R2, [UR7+0x140] ;  /* 0x00014007ff027984 */ /* 0x004e620008000800 */
[----:B------:R-:W-:Y:S02]  /*35f0*/  USHF.R.U32.HI UR12, URZ, 0x4, UR12 ;  /* 0x00000004ff0c7899 */ /* 0x000fe4000801160c */
[----:B------:R-:W-:-:S02]  /*3600*/  USHF.R.S32.HI UR6, URZ, 0x1f, UR8 ;  /* 0x0000001fff067899 */ /* 0x000fc40008011408 */
[----:B------:R-:W-:Y:S02]  /*3610*/  USHF.R.U32.HI UR13, URZ, 0x4, UR13 ;  /* 0x00000004ff0d7899 */ /* 0x000fe4000801160d */
[----:B------:R-:W-:Y:S02]  /*3620*/  ULEA.HI UR6, UR6, UR8, URZ, 0x7 ;  /* 0x0000000806067291 */ /* 0x000fe4000f8f38ff */
[----:B------:R-:W-:Y:S02]  /*3630*/  ULOP3.LUT UR12, UR12, 0x3fff, URZ, 0xc0, !UPT ;  /* 0x00003fff0c0c7892 */ /* 0x000fe4000f8ec0ff */
[----:B------:R-:W-:Y:S02]  /*3640*/  USHF.R.S32.HI UR6, URZ, 0x7, UR6 ;  /* 0x00000007ff067899 */ /* 0x000fe40008011406 */
[----:B------:R-:W-:Y:S02]  /*3650*/  ULOP3.LUT UR13, UR13, 0x3fff, URZ, 0xc0, !UPT ;  /* 0x00003fff0d0d7892 */ /* 0x000fe4000f8ec0ff */
[----:B------:R-:W-:Y:S01]  /*3660*/  UISETP.LT.AND UP0, UPT, UR6, 0x1, UPT ;  /* 0x000000010600788c */ /* 0x000fe2000bf01270 */
[----:B------:R-:W-:Y:S01]  /*3670*/  UMOV UR36, 0x0 ;  /* 0x0000000000247882 */ /* 0x000fe20000000000 */
        /* <DEDUP_REMOVED lines=9> */
[----:B------:R-:W-:-:S02]  /*3710*/  ULOP3.LUT UR12, UR12, 0x10000, URZ, 0xfc, !UPT ;  /* 0x000100000c0c7892 */ /* 0x000fc4000f8efcff */
[----:B------:R-:W-:Y:S02]  /*3720*/  ULOP3.LUT UR13, UR13, 0x10000, URZ, 0xfc, !UPT ;  /* 0x000100000d0d7892 */ /* 0x000fe4000f8efcff */
[----:B------:R-:W-:Y:S01]  /*3730*/  USEL UR20, UR6, 0x1, !UP0 ;  /* 0x0000000106147887 */ /* 0x000fe2000c000000 */
[----:B------:R-:W-:Y:S01]  /*3740*/  UMOV UR26, 0x0 ;  /* 0x00000000001a7882 */ /* 0x000fe20000000000 */
[----:B------:R-:W-:Y:S01]  /*3750*/  UMOV UR27, 0x8100010 ;  /* 0x08100010001b7882 */ /* 0x000fe20000000000 */
[----:B------:R-:W-:Y:S01]  /*3760*/  UMOV UR24, 0x0 ;  /* 0x0000000000187882 */ /* 0x000fe20000000000 */
[----:B------:R-:W-:Y:S01]  /*3770*/  UMOV UR25, 0x8100010 ;  /* 0x0810001000197882 */ /* 0x000fe20000000000 */
[----:B------:R-:W-:Y:S01]  /*3780*/  UMOV UR22, 0x0 ;  /* 0x0000000000167882 */ /* 0x000fe20000000000 */
[----:B------:R-:W-:Y:S01]  /*3790*/  UMOV UR23, 0x8100010 ;  /* 0x0810001000177882 */ /* 0x000fe20000000000 */
[----:B-1----:R-:W-:Y:S02]  /*37a0*/  R2UR UR21, R2 ;  /* 0x00000000021572ca */ /* 0x002fe400000e0000 */
[----:B------:R-:W-:-:S13]  /*37b0*/  CS2R R2, SRZ ;  /* 0x0000000000027805 */ /* 0x000fda000001ff00 */
.L_x_75:
[C---:B------:R-:W-:Y:S02]  /*37c0*/  LEA R0, R8.reuse, UR7, 0x3 ;  /* 0x0000000708007c11 */ /* 0x040fe4000f8e18ff */
[----:B------:R-:W-:Y:S02]  /*37d0*/  SHF.L.U32 R5, R3, 0x1f, RZ ;  /* 0x0000001f03057819 */ /* 0x000fe400000006ff */
[----:B------:R-:W-:Y:S02]  /*37e0*/  LEA R4, R8, UR7, 0x4 ;  /* 0x0000000708047c11 */ /* 0x000fe4000f8e20ff */
[----:B------:R-:W1:Y:S02]  /*37f0*/  SYNCS.PHASECHK.TRANS64.TRYWAIT P0, [R0+URZ+0x90], R5 ;  /* 0x00009005000075a7 */ /* 0x000e6400080011ff */
[----:B-1-3--:R-:W-:Y:S05]  /*3800*/  @!P0 BRA `(.L_x_68) ;  /* 0x0000004400d48947 */ /* 0x00afea0003800000 */
.L_x_154:
[----:B-1----:R-:W1:Y:S01]  /*3810*/  LDS.128 R4, [R4+0x120] ;  /* 0x0001200004047984 */ /* 0x002e620000000c00 */
[----:B------:R-:W-:Y:S02]  /*3820*/  VIADD R0, R0, 0xa0 ;  /* 0x000000a000007836 */ /* 0x000fe40000000000 */
[----:B------:R-:W-:Y:S01]  /*3830*/  VIADD R8, R8, 0x1 ;  /* 0x0000000108087836 */ /* 0x000fe20000000000 */
[----:B------:R-:W-:Y:S01]  /*3840*/  @!PT LDS RZ, [RZ] ;  /* 0x00000000fffff984 */ /* 0x000fe20000000800 */
[----:B------:R-:W-:Y:S01]  /*3850*/  @!PT LDS RZ, [RZ] ;  /* 0x00000000fffff984 */ /* 0x000fe20000000800 */
[----:B------:R-:W-:Y:S01]  /*3860*/  @!PT LDS RZ, [RZ] ;  /* 0x00000000fffff984 */ /* 0x000fe20000000800 */
[----:B------:R-:W-:Y:S01]  /*3870*/  @!PT LDS RZ, [RZ] ;  /* 0x00000000fffff984 */ /* 0x000fe20000000800 */
[----:B------:R2:W-:Y:S06]  /*3880*/  MEMBAR.ALL.CTA ;  /* 0x0000000000007992 */ /* 0x0005ec0000008000 */
[----:B--2---:R-:W2:Y:S01]  /*3890*/  FENCE.VIEW.ASYNC.S ;  /* 0x00000000000073c6 */ /* 0x004ea20000000000 */
[----:B------:R-:W-:-:S04]  /*38a0*/  PRMT R0, RZ, 0x654, R0 ;  /* 0x00000654ff007816 */ /* 0x000fc80000000000 */
[----:B--2---:R2:W-:Y:S01]  /*38b0*/  SYNCS.ARRIVE.TRANS64.RED.A1T0 RZ, [R0+URZ], RZ ;  /* 0x000000ff00ff79a7 */ /* 0x0045e200081004ff */
[----:B-1----:R-:W-:Y:S01]  /*38c0*/  LOP3.LUT P1, RZ, R6, 0x1, RZ, 0xc0, !PT ;  /* 0x0000000106ff7812 */ /* 0x002fe2000782c0ff */
[----:B--2---:R-:W-:-:S12]  /*38d0*/  BRA.U UP2, `(.L_x_69) ;  /* 0x0000000502587547 */ /* 0x004fd8000b800000 */
[----:B------:R-:W1:Y:S01]  /*38e0*/  LDCU UR8, c[0x0][0x38c] ;  /* 0x00007180ff0877ac */ /* 0x000e620008000800 */
[----:B------:R-:W-:Y:S02]  /*38f0*/  PLOP3.LUT P2, PT, PT, PT, PT, 0x80, 0x8 ;  /* 0x000000000008781c */ /* 0x000fe40003f4f070 */
[----:B------:R-:W-:Y:S01]  /*3900*/  SHF.L.U32 R5, R9, 0x1f, RZ ;  /* 0x0000001f09057819 */ /* 0x000fe200000006ff */
[----:B-1----:R-:W-:Y:S02]  /*3910*/  UISETP.GE.AND UP0, UPT, UR8, 0x1, UPT ;  /* 0x000000010800788c */ /* 0x002fe4000bf06270 */
[----:B------:R-:W-:-:S04]  /*3920*/  ULEA UR8, UR19, UR7, 0x3 ;  /* 0x0000000713087291 */ /* 0x000fc8000f8e18ff */
[----:B------:R-:W-:-:S05]  /*3930*/  PLOP3.LUT P0, PT, PT, PT, UP0, 0x80, 0x8 ;  /* 0x000000000008781c */ /* 0x000fca0003f0f008 */
[----:B------:R-:W-:-:S08]  /*3940*/  @UP0 ULEA UR9, UR18, UR7, 0x3 ;  /* 0x0000000712090291 */ /* 0x000fd0000f8e18ff */
[----:B------:R-:W-:-:S04]  /*3950*/  @P0 SHF.L.U32 R0, R2, 0x1f, RZ ;  /* 0x0000001f02000819 */ /* 0x000fc800000006ff */
[----:B------:R1:W2:Y:S01]  /*3960*/  @P0 SYNCS.PHASECHK.TRANS64.TRYWAIT P2, [UR9], R0 ;  /* 0x00000000ff0005a7 */ /* 0x0002a20008041109 */
[----:B------:R-:W-:Y:S01]  /*3970*/  ULEA UR9, UR19, UR21, 0x5 ;  /* 0x0000001513097291 */ /* 0x000fe2000f8e28ff */
[----:B------:R-:W3:Y:S02]  /*3980*/  SYNCS.PHASECHK.TRANS64.TRYWAIT P0, [UR8+0xd0], R5 ;  /* 0x0000d005ff0075a7 */ /* 0x000ee40008001108 */
[----:B-123--:R-:W-:Y:S09]  /*3990*/  @!P0 BRA `(.L_x_70) ;  /* 0x0000004400848947 */ /* 0x00eff20003800000 */
.L_x_156:
[----:B------:R-:W-:Y:S01]  /*39a0*/  UMOV UR16, UR17 ;  /* 0x0000001100107c82 */ /* 0x000fe20008000000 */
[----:B------:R-:W-:Y:S05]  /*39b0*/  BRA.U !UP0, `(.L_x_71) ;  /* 0x0000000508107547 */ /* 0x000fea000b800000 */
[----:B------:R-:W-:Y:S02]  /*39c0*/  UIADD3 UR16, UPT, UPT, UR20, UR17, URZ ;  /* 0x0000001114107290 */ /* 0x000fe4000fffe0ff */
[----:B------:R-:W-:Y:S01]  /*39d0*/  UPLOP3.LUT UP3, UPT, UPT, UPT, UPT, 0x40, 0x4 ;  /* 0x000000000004789c */ /* 0x000fe20003f6e870 */
[----:B------:R-:W-:Y:S01]  /*39e0*/  UMOV UR15, UR6 ;  /* 0x00000006000f7c82 */ /* 0x000fe20008000000 */
[----:B------:R-:W-:-:S09]  /*39f0*/  UMOV UR58, UR18 ;  /* 0x00000012003a7c82 */ /* 0x000fd20008000000 */
.L_x_74:
[----:B--2---:R-:W-:Y:S01]  /*3a00*/  ULEA UR14, UR58, UR7, 0x3 ;  /* 0x000000073a0e7291 */ /* 0x004fe2000f8e18ff */
[----:B---3--:R-:W-:Y:S11]  /*3a10*/  @P2 BRA `(.L_x_72) ;  /* 0x00000000000c2947 */ /* 0x008ff60003800000 */
[----:B-1----:R-:W-:Y:S04]  /*3a20*/  SHF.L.U32 R5, R2, 0x1f, RZ ;  /* 0x0000001f02057819 */ /* 0x002fe800000006ff */
[----:B------:R-:W1:Y:S02]  /*3a30*/  SYNCS.PHASECHK.TRANS64.TRYWAIT P0, [UR14], R5 ;  /* 0x00000005ff0075a7 */ /* 0x000e64000800110e */
[----:B-1----:R-:W-:Y:S05]  /*3a40*/  @!P0 BRA `(.L_x_73) ;  /* 0x0000004400708947 */ /* 0x002fea0003800000 */
.L_x_72:
[----:B------:R-:W-:Y:S01]  /*3a50*/  UISETP.NE.AND UP0, UPT, UR15, 0x1, UPT ;  /* 0x000000010f00788c */ /* 0x000fe2000bf05270 */
[----:B------:R-:W-:Y:S01]  /*3a60*/  PLOP3.LUT P2, PT, PT, PT, PT, 0x80, 0x8 ;  /* 0x000000000008781c */ /* 0x000fe20003f4f070 */
[----:B------:R-:W-:Y:S02]  /*3a70*/  UIADD3 UR18, UPT, UPT, UR58, 0x1, URZ ;  /* 0x000000013a127890 */ /* 0x000fe4000fffe0ff */
[----:B------:R-:W-:Y:S02]  /*3a80*/  ULEA UR68, UR58, UR13, 0x9 ;  /* 0x0000000d3a447291 */ /* 0x000fe4000f8e48ff */
[----:B------:R-:W-:Y:S01]  /*3a90*/  UISETP.NE.AND UP1, UPT, UR18, 0x5, UPT ;  /* 0x000000051200788c */ /* 0x000fe2000bf25270 */
[----:B------:R-:W-:Y:S01]  /*3aa0*/  PLOP3.LUT P0, PT, PT, PT, UP0, 0x80, 0x8 ;  /* 0x000000000008781c */ /* 0x000fe20003f0f008 */
[----:B------:R-:W-:Y:S02]  /*3ab0*/  ULEA UR66, UR58, UR12, 0xa ;  /* 0x0000000c3a427291 */ /* 0x000fe4000f8e50ff */
[----:B------:R-:W-:Y:S02]  /*3ac0*/  USEL UR39, URZ, 0x1, UP1 ;  /* 0x00000001ff277887 */ /* 0x000fe40008800000 */
[----:B------:R-:W-:Y:S02]  /*3ad0*/  USEL UR18, UR18, URZ, UP1 ;  /* 0x000000ff12127287 */ /* 0x000fe40008800000 */
[----:B------:R-:W-:Y:S02]  /*3ae0*/  UIADD3 UR64, UPT, UPT, UR68, 0x2, URZ ;  /* 0x0000000244407890 */ /* 0x000fe4000fffe0ff */
[----:B------:R-:W-:Y:S01]  /*3af0*/  @UP0 ULEA UR38, UR18, UR7, 0x3 ;  /* 0x0000000712260291 */ /* 0x000fe2000f8e18ff */
[----:B------:R-:W-:Y:S01]  /*3b00*/  LOP3.LUT R2, R2, UR39, RZ, 0x3c, !PT ;  /* 0x0000002702027c12 */ /* 0x000fe2000f8e3cff */
[----:B------:R-:W-:Y:S02]  /*3b10*/  UIADD3 UR62, UPT, UPT, UR66, 0x2, URZ ;  /* 0x00000002423e7890 */ /* 0x000fe4000fffe0ff */
[----:B------:R-:W-:Y:S01]  /*3b20*/  UIADD3 UR60, UPT, UPT, UR68, 0x4, URZ ;  /* 0x00000004443c7890 */ /* 0x000fe2000fffe0ff */
[----:B-1----:R-:W-:Y:S01]  /*3b30*/  @P0 SHF.L.U32 R0, R2, 0x1f, RZ ;  /* 0x0000001f02000819 */ /* 0x002fe200000006ff */
[----:B------:R-:W-:Y:S02]  /*3b40*/  UIADD3 UR58, UPT, UPT, UR66, 0x4, URZ ;  /* 0x00000004423a7890 */ /* 0x000fe4000fffe0ff */
[----:B------:R-:W-:Y:S01]  /*3b50*/  UIADD3 UR56, UPT, UPT, UR68, 0x6, URZ ;  /* 0x0000000644387890 */ /* 0x000fe2000fffe0ff */
[----:B------:R2:W3:Y:S01]  /*3b60*/  @P0 SYNCS.PHASECHK.TRANS64.TRYWAIT P2, [UR38], R0 ;  /* 0x00000000ff0005a7 */ /* 0x0004e20008041126 */
[----:B------:R-:W-:Y:S02]  /*3b70*/  UIADD3 UR54, UPT, UPT, UR66, 0x6, URZ ;  /* 0x0000000642367890 */ /* 0x000fe4000fffe0ff */
        /* <DEDUP_REMOVED lines=10> */
[----:B------:R-:W-:Y:S02]  /*3c20*/  UIADD3 UR15, UPT, UPT, UR15, -0x1, URZ ;  /* 0xffffffff0f0f7890 */ /* 0x000fe4000fffe0ff */
[----:B------:R-:W-:Y:S01]  /*3c30*/  UISETP.NE.AND UP0, UPT, UR17, UR16, UPT ;  /* 0x000000101100728c */ /* 0x000fe2000bf05270 */
[----:B------:R-:W-:Y:S01]  /*3c40*/  UMOV UR69, 0x40004040 ;  /* 0x4000404000457882 */ /* 0x000fe20000000000 */
[----:B------:R-:W-:Y:S01]  /*3c50*/  UMOV UR67, 0x40004040 ;  /* 0x4000404000437882 */ /* 0x000fe20000000000 */
[----:B------:R-:W-:Y:S01]  /*3c60*/  UMOV UR65, 0x40004040 ;  /* 0x4000404000417882 */ /* 0x000fe20000000000 */
[----:B------:R-:W-:Y:S01]  /*3c70*/  UTCHMMA.2CTA gdesc[UR66], gdesc[UR68], tmem[UR9], tmem[UR36], idesc[UR37], UP3 ;  /* 0x00ff2444420075ea */ /* 0x000fe20009a00009 */
[----:B------:R-:W-:Y:S01]  /*3c80*/  UPLOP3.LUT UP3, UPT, UPT, UPT, UPT, 0x80, 0x8 ;  /* 0x000000000008789c */ /* 0x000fe20003f6f070 */
[----:B------:R-:W-:Y:S01]  /*3c90*/  UMOV UR63, 0x40004040 ;  /* 0x40004040003f7882 */ /* 0x000fe20000000000 */
[----:B------:R-:W-:Y:S01]  /*3ca0*/  UMOV UR61, 0x40004040 ;  /* 0x40004040003d7882 */ /* 0x000fe20000000000 */
[----:B------:R-:W-:Y:S01]  /*3cb0*/  UTCHMMA.2CTA gdesc[UR62], gdesc[UR64], tmem[UR9], tmem[UR34], idesc[UR35], UPT ;  /* 0x00ff22403e0075ea */ /* 0x000fe2000ba00009 */
[----:B------:R-:W-:Y:S01]  /*3cc0*/  UMOV UR59, 0x40004040 ;  /* 0x40004040003b7882 */ /* 0x000fe20000000000 */
[----:B------:R-:W-:Y:S01]  /*3cd0*/  UMOV UR57, 0x40004040 ;  /* 0x4000404000397882 */ /* 0x000fe20000000000 */
[----:B------:R1:W-:Y:S01]  /*3ce0*/  UTCHMMA.2CTA gdesc[UR58], gdesc[UR60], tmem[UR9], tmem[UR32], idesc[UR33], UPT ;  /* 0x00ff203c3a0075ea */ /* 0x0003e2000ba00009 */
        /* <DEDUP_REMOVED lines=11> */
[----:B------:R-:W-:Y:S01]  /*3da0*/  UMOV UR39, 0x40004040 ;  /* 0x4000404000277882 */ /* 0x000fe20000000000 */
[----:B------:R2:W-:Y:S01]  /*3db0*/  UTCHMMA.2CTA gdesc[UR42], gdesc[UR44], tmem[UR9], tmem[UR24], idesc[UR25], UPT ;  /* 0x00ff182c2a0075ea */ /* 0x0005e2000ba00009 */
[----:B------:R2:W-:Y:S01]  /*3dc0*/  UTCHMMA.2CTA gdesc[UR38], gdesc[UR40], tmem[UR9], tmem[UR22], idesc[UR23], UPT ;  /* 0x00ff1628260075ea */ /* 0x0005e2000ba00009 */
[----:B------:R2:W-:Y:S01]  /*3dd0*/  UTCBAR.2CTA.MULTICAST [UR14], URZ, UR11 ;  /* 0x000000ff0e0073e9 */ /* 0x0005e2000820080b */
[----:B-1----:R-:W-:Y:S01]  /*3de0*/  UMOV UR58, UR18 ;  /* 0x00000012003a7c82 */ /* 0x002fe20008000000 */
[----:B------:R-:W-:Y:S05]  /*3df0*/  BRA.U UP0, `(.L_x_74) ;  /* 0xfffffffd00007547 */ /* 0x000fea000b83ffff */
.L_x_71:
[----:B------:R-:W-:Y:S01]  /*3e00*/  UIADD3 UR8, UPT, UPT, UR8, 0xb0, URZ ;  /* 0x000000b008087890 */ /* 0x000fe2000fffe0ff */
[----:B------:R-:W-:-:S08]  /*3e10*/  UMOV UR17, UR16 ;  /* 0x0000001000117c82 */ /* 0x000fd00008000000 */
[----:B------:R4:W-:Y:S01]  /*3e20*/  UTCBAR.2CTA.MULTICAST [UR8], URZ, UR10 ;  /* 0x000000ff080073e9 */ /* 0x0009e2000820080a */
[----:B------:R-:W-:Y:S02]  /*3e30*/  NOP ;  /* 0x0000000000007918 */ /* 0x000fe40000000000 */
.L_x_69:
[----:B------:R-:W-:Y:S01]  /*3e40*/  UIADD3 UR19, UPT, UPT, UR19, 0x1, URZ ;  /* 0x0000000113137890 */ /* 0x000fe2000fffe0ff */
[----:B------:R-:W-:-:S03]  /*3e50*/  ISETP.NE.AND P0, PT, R8, 0x2, PT ;  /* 0x000000020800780c */ /* 0x000fc60003f05270 */
[----:B------:R-:W-:Y:S01]  /*3e60*/  UISETP.NE.AND UP0, UPT, UR19, 0x4, UPT ;  /* 0x000000041300788c */ /* 0x000fe2000bf05270 */
[----:B-12---:R-:W-:Y:S02]  /*3e70*/  SEL R0, RZ, 0x1, P0 ;  /* 0x00000001ff007807 */ /* 0x006fe40000000000 */
[----:B------:R-:W-:Y:S01]  /*3e80*/  SEL R8, R8, RZ, P0 ;  /* 0x000000ff08087207 */ /* 0x000fe20000000000 */
[----:B----4-:R-:W-:Y:S01]  /*3e90*/  USEL UR8, URZ, 0x1, UP0 ;  /* 0x00000001ff087887 */ /* 0x010fe20008000000 */
[----:B------:R-:W-:Y:S01]  /*3ea0*/  LOP3.LUT R3, R3, R0, RZ, 0x3c, !PT ;  /* 0x0000000003037212 */ /* 0x000fe200078e3cff */
[----:B------:R-:W-:-:S04]  /*3eb0*/  USEL UR19, UR19, URZ, UP0 ;  /* 0x000000ff13137287 */ /* 0x000fc80008000000 */
[----:B------:R-:W-:Y:S01]  /*3ec0*/  LOP3.LUT R9, R9, UR8, RZ, 0x3c, !PT ;  /* 0x0000000809097c12 */ /* 0x000fe2000f8e3cff */
[----:B------:R-:W-:Y:S07]  /*3ed0*/  @P1 BRA `(.L_x_75) ;  /* 0xfffffff800381947 */ /* 0x000fee000383ffff */
[----:B------:R-:W1:Y:S01]  /*3ee0*/  S2UR UR6, SR_CgaCtaId ;  /* 0x00000000000679c3 */ /* 0x000e620000008800 */
[----:B------:R-:W-:Y:S01]  /*3ef0*/  ELECT P0, URZ, PT ;  /* 0x0000000000ff782f */ /* 0x000fe20003800000 */
[----:B------:R-:W-:Y:S01]  /*3f00*/  HFMA2 R0, -RZ, RZ, 0, 5.9604644775390625e-08 ;  /* 0x00000001ff007431 */ /* 0x000fe200000001ff */
[----:B------:R-:W-:-:S05]  /*3f10*/  UMOV UR8, 0x40 ;  /* 0x0000004000087882 */ /* 0x000fca0000000000 */
[----:B------:R-:W-:Y:S01]  /*3f20*/  UVIRTCOUNT.DEALLOC.SMPOOL 0x80 ;  /* 0x000000800000784c */ /* 0x000fe20000000000 */
[----:B------:R-:W-:Y:S02]  /*3f30*/  UISETP.NE.AND UP0, UPT, UR5, URZ, UPT ;  /* 0x000000ff0500728c */ /* 0x000fe4000bf05270 */
[----:B-1----:R-:W-:-:S09]  /*3f40*/  ULEA UR6, UR6, UR8, 0x18 ;  /* 0x0000000806067291 */ /* 0x002fd2000f8ec0ff */
[----:B------:R1:W-:Y:S01]  /*3f50*/  @P0 STS.U8 [UR6+0x1c], R0 ;  /* 0x00001c00ff000988 */ /* 0x0003e20008000006 */
[----:B------:R-:W-:Y:S05]  /*3f60*/  BRA.U UP0, `(.L_x_76) ;  /* 0x0000000100a07547 */ /* 0x000fea000b800000 */
[----:B------:R-:W-:Y:S01]  /*3f70*/  UIADD3 UR5, UPT, UPT, UR7, 0xd0, URZ ;  /* 0x000000d007057890 */ /* 0x000fe2000fffe0ff */
[----:B------:R-:W-:-:S03]  /*3f80*/  SHF.L.U32 R3, R9, 0x1f, RZ ;  /* 0x0000001f09037819 */ /* 0x000fc600000006ff */
[----:B------:R-:W-:-:S09]  /*3f90*/  ULEA UR8, UR19, UR5, 0x3 ;  /* 0x0000000513087291 */ /* 0x000fd2000f8e18ff */
[----:B------:R-:W2:Y:S02]  /*3fa0*/  SYNCS.PHASECHK.TRANS64.TRYWAIT P0, [UR8], R3 ;  /* 0x00000003ff0075a7 */ /* 0x000ea40008001108 */
[----:B--2---:R-:W-:Y:S05]  /*3fb0*/  @!P0 BRA `(.L_x_77) ;  /* 0x00000040002c8947 */ /* 0x004fea0003800000 */
.L_x_159:
        /* <DEDUP_REMOVED lines=9> */
.L_x_161:
        /* <DEDUP_REMOVED lines=9> */
.L_x_163:
[----:B------:R-:W-:-:S04]  /*40e0*/  UIADD3 UR9, UPT, UPT, UR9, 0x1, URZ ;  /* 0x0000000109097890 */ /* 0x000fc8000fffe0ff */
[----:B------:R-:W-:-:S04]  /*40f0*/  UISETP.NE.AND UP1, UPT, UR9, 0x4, UPT ;  /* 0x000000040900788c */ /* 0x000fc8000bf25270 */
[----:B------:R-:W-:Y:S02]  /*4100*/  USEL UR8, URZ, 0x1, UP1 ;  /* 0x00000001ff087887 */ /* 0x000fe40008800000 */
[----:B------:R-:W-:-:S04]  /*4110*/  USEL UR9, UR9, URZ, UP1 ;  /* 0x000000ff09097287 */ /* 0x000fc80008800000 */
[----:B------:R-:W-:Y:S01]  /*4120*/  ULEA UR9, UR9, UR5, 0x3 ;  /* 0x0000000509097291 */ /* 0x000fe2000f8e18ff */
[----:B-1----:R-:W-:-:S04]  /*4130*/  LOP3.LUT R3, R2, UR8, RZ, 0x3c, !PT ;  /* 0x0000000802037c12 */ /* 0x002fc8000f8e3cff */
[----:B------:R-:W-:Y:S01]  /*4140*/  SHF.L.U32 R3, R3, 0x1f, RZ ;  /* 0x0000001f03037819 */ /* 0x000fe200000006ff */
[----:B------:R-:W-:-:S04]  /*4150*/  IMAD.U32 R0, RZ, RZ, UR9 ;  /* 0x00000009ff007e24 */ /* 0x000fc8000f8e00ff */
[----:B------:R1:W2:Y:S03]  /*4160*/  SYNCS.PHASECHK.TRANS64.TRYWAIT P0, [R0+URZ], R3 ;  /* 0x00000003000075a7 */ /* 0x0002a600080011ff */
[----:B--2---:R-:W-:Y:S05]  /*4170*/  @!P0 NANOSLEEP.SYNCS 0x989680 ;  /* 0x009896800000895d */ /* 0x004fea0003900000 */
[----:B------:R-:W2:Y:S02]  /*4180*/  @!P0 SYNCS.PHASECHK.TRANS64 P0, [R0+URZ], R3 ;  /* 0x00000003000085a7 */ /* 0x000ea400080010ff */
[----:B--2---:R-:W-:Y:S05]  /*4190*/  @P0 BRA `(.L_x_80) ;  /* 0x0000000000200947 */ /* 0x004fea0003800000 */
.L_x_81:
[----:B--2---:R2:W4:Y:S02]  /*41a0*/  SYNCS.PHASECHK.TRANS64.TRYWAIT P0, [R0+URZ], R3 ;  /* 0x00000003000075a7 */ /* 0x00452400080011ff */
[----:B----4-:R-:W-:Y:S05]  /*41b0*/  @!P0 NANOSLEEP.SYNCS 0x989680 ;  /* 0x009896800000895d */ /* 0x010fea0003900000 */
[----:B------:R-:W4:Y:S02]  /*41c0*/  @!P0 SYNCS.PHASECHK.TRANS64 P0, [R0+URZ], R3 ;  /* 0x00000003000085a7 */ /* 0x000f2400080010ff */
[----:B----4-:R-:W-:Y:S05]  /*41d0*/  @!P0 BRA `(.L_x_81) ;  /* 0xfffffffc00f08947 */ /* 0x010fea000383ffff */
[----:B------:R-:W-:Y:S05]  /*41e0*/  BRA `(.L_x_80) ;  /* 0x00000000000c7947 */ /* 0x000fea0003800000 */
.L_x_76:
[----:B------:R-:W-:-:S04]  /*41f0*/  UIADD3 UR5, UPT, UPT, UR7, 0x110, URZ ;  /* 0x0000011007057890 */ /* 0x000fc8000fffe0ff */
[----:B------:R-:W-:-:S09]  /*4200*/  UPRMT UR5, UR4, 0x654, UR5 ;  /* 0x0000065404057896 */ /* 0x000fd20008000005 */
[----:B------:R-:W-:Y:S03]  /*4210*/  SYNCS.ARRIVE.TRANS64.RED.A1T0 RZ, [UR5], RZ ;  /* 0x000000ffffff79a7 */ /* 0x000fe60008100405 */
.L_x_80:
[----:B-12---:R-:W-:Y:S01]  /*4220*/  SHF.L.U32 R3, RZ, 0x1f, RZ ;  /* 0x0000001fff037819 */ /* 0x006fe200000006ff */
[----:B------:R-:W-:Y:S01]  /*4230*/  UIADD3 UR5, UPT, UPT, UR7, 0x110, URZ ;  /* 0x0000011007057890 */ /* 0x000fe2000fffe0ff */
[----:B------:R-:W-:Y:S02]  /*4240*/  PLOP3.LUT P0, PT, PT, PT, UP0, 0x80, 0x8 ;  /* 0x000000000008781c */ /* 0x000fe40003f0f008 */
[----:B------:R-:W1:Y:S02]  /*4250*/  SYNCS.PHASECHK.TRANS64.TRYWAIT P1, [UR7+0x110], R3 ;  /* 0x00011003ff0075a7 */ /* 0x000e640008021107 */
[----:B-1----:R-:W-:Y:S09]  /*4260*/  @!P1 BRA `(.L_x_82) ;  /* 0x0000003c00c89947 */ /* 0x002ff20003800000 */
.L_x_165:
[----:B------:R-:W-:Y:S01]  /*4270*/  @!UP0 UPRMT UR5, UR4, 0x654, UR5 ;  /* 0x0000065404058896 */ /* 0x000fe20008000005 */
[----:B------:R-:W-:Y:S02]  /*4280*/  UMOV UR8, 0xffff ;  /* 0x0000ffff00087882 */ /* 0x000fe40000000000 */
[----:B------:R-:W-:-:S06]  /*4290*/  UMOV UR4, 0x1 ;  /* 0x0000000100047882 */ /* 0x000fcc0000000000 */
[----:B------:R-:W-:Y:S01]  /*42a0*/  @!P0 SYNCS.ARRIVE.TRANS64.RED.A1T0 RZ, [UR5], RZ ;  /* 0x000000ffffff89a7 */ /* 0x000fe20008100405 */
[----:B------:R-:W-:Y:S01]  /*42b0*/  NOP ;  /* 0x0000000000007918 */ /* 0x000fe20000000000 */
[----:B-1----:R-:W1:Y:S01]  /*42c0*/  LDS R0, [UR6+0x14] ;  /* 0x00001406ff007984 */ /* 0x002e620008000800 */
[----:B------:R-:W-:-:S04]  /*42d0*/  ULOP3.LUT UR5, UR21, 0xffff, URZ, 0xc0, !UPT ;  /* 0x0000ffff15057892 */ /* 0x000fc8000f8ec0ff */
[----:B------:R-:W-:-:S04]  /*42e0*/  USHF.R.U32.HI UR5, URZ, 0x5, UR5 ;  /* 0x00000005ff057899 */ /* 0x000fc80008011605 */
[----:B------:R-:W-:Y:S02]  /*42f0*/  USHF.L.U32 UR8, UR8, UR5, URZ ;  /* 0x0000000508087299 */ /* 0x000fe400080006ff */
[----:B------:R-:W-:-:S04]  /*4300*/  USHF.L.U32 UR4, UR4, UR5, URZ ;  /* 0x0000000504047299 */ /* 0x000fc800080006ff */
[----:B-1----:R-:W-:-:S04]  /*4310*/  LOP3.LUT R0, R0, UR8, RZ, 0xc0, !PT ;  /* 0x0000000800007c12 */ /* 0x002fc8000f8ec0ff */
[----:B------:R-:W-:-:S13]  /*4320*/  ISETP.NE.AND P0, PT, R0, UR8, PT ;  /* 0x0000000800007c0c */ /* 0x000fda000bf05270 */
[----:B------:R-:W-:Y:S05]  /*4330*/  @P0 BRA `(.L_x_83) ;  /* 0x0000000000580947 */ /* 0x000fea0003800000 */
[----:B------:R-:W1:Y:S02]  /*4340*/  LDS R0, [UR6+0x18] ;  /* 0x00001806ff007984 */ /* 0x000e640008000800 */
[----:B-1----:R-:W-:-:S04]  /*4350*/  LOP3.LUT R0, R0, UR4, RZ, 0xc0, !PT ;  /* 0x0000000400007c12 */ /* 0x002fc8000f8ec0ff */
[----:B------:R-:W-:-:S13]  /*4360*/  ISETP.NE.AND P0, PT, R0, UR4, PT ;  /* 0x0000000400007c0c */ /* 0x000fda000bf05270 */
[----:B------:R-:W-:Y:S05]  /*4370*/  @P0 BRA `(.L_x_84) ;  /* 0x00000000003c0947 */ /* 0x000fea0003800000 */
[----:B------:R-:W1:Y:S01]  /*4380*/  S2R R2, SR_LANEID ;  /* 0x0000000000027919 */ /* 0x000e620000000000 */
[----:B------:R-:W-:Y:S01]  /*4390*/  ULOP3.LUT UR8, URZ, UR8, URZ, 0x33, !UPT ;  /* 0x00000008ff087292 */ /* 0x000fe2000f8e33ff */
[----:B------:R-:W-:Y:S01]  /*43a0*/  LOP3.LUT R4, RZ, UR4, RZ, 0x33, !PT ;  /* 0x00000004ff047c12 */ /* 0x000fe2000f8e33ff */
[----:B------:R-:W-:Y:S02]  /*43b0*/  VOTEU.ANY UR7, UPT, PT ;  /* 0x0000000000077886 */ /* 0x000fe400038e0100 */
[----:B------:R-:W-:Y:S01]  /*43c0*/  UFLO.U32 UR7, UR7 ;  /* 0x00000007000772bd */ /* 0x000fe200080e0000 */
[----:B------:R-:W2:Y:S01]  /*43d0*/  REDUX UR4, R4 ;  /* 0x00000000040473c4 */ /* 0x000ea20000000000 */
[----:B------:R-:W-:-:S06]  /*43e0*/  IMAD.U32 R0, RZ, RZ, UR8 ;  /* 0x00000008ff007e24 */ /* 0x000fcc000f8e00ff */
[----:B------:R4:W-:Y:S01]  /*43f0*/  UTCATOMSWS.AND URZ, UR8 ;  /* 0x0000000800ff79e3 */ /* 0x0009e20008000000 */
[----:B------:R-:W3:Y:S01]  /*4400*/  REDUX UR5, R0 ;  /* 0x00000000000573c4 */ /* 0x000ee20000000000 */
[----:B-1----:R-:W-:Y:S01]  /*4410*/  ISETP.EQ.U32.AND P0, PT, R2, UR7, PT ;  /* 0x0000000702007c0c */ /* 0x002fe2000bf02070 */
[----:B--2---:R-:W-:Y:S01]  /*4420*/  IMAD.U32 R2, RZ, RZ, UR4 ;  /* 0x00000004ff027e24 */ /* 0x004fe2000f8e00ff */
[----:B---3--:R-:W-:-:S11]  /*4430*/  MOV R3, UR5 ;  /* 0x0000000500037c02 */ /* 0x008fd60008000f00 */
[----:B------:R4:W-:Y:S04]  /*4440*/  @P0 ATOMS.AND RZ, [UR6+0x14], R3 ;  /* 0x00001403ffff098c */ /* 0x0009e8000a800006 */
[----:B------:R4:W-:Y:S01]  /*4450*/  @P0 ATOMS.AND RZ, [UR6+0x18], R2 ;  /* 0x00001802ffff098c */ /* 0x0009e2000a800006 */
[----:B------:R-:W-:Y:S05]  /*4460*/  BRA `(.L_x_85) ;  /* 0x0000000000147947 */ /* 0x000fea0003800000 */
.L_x_84:
[----:B------:R-:W-:Y:S02]  /*4470*/  MOV R2, 0x4490 ;  /* 0x0000449000027802 */ /* 0x000fe40000000f00 */
[----:B---3-5:R-:W-:Y:S05]  /*4480*/  CALL.REL.NOINC `($__internal_0_$__cuda_sm10x_tcgen05_guardrail_trap_col_being_dealloced_not_returned_by_alloc) ;  /* 0x0000004000347944 */ /* 0x028fea0003c00000 */
[----:B------:R-:W-:Y:S05]  /*4490*/  BRA `(.L_x_85) ;  /* 0x0000000000087947 */ /* 0x000fea0003800000 */
.L_x_83:
[----:B------:R-:W-:Y:S02]  /*44a0*/  MOV R2, 0x44c0 ;  /* 0x000044c000027802 */ /* 0x000fe40000000f00 */
[----:B---3-5:R-:W-:Y:S05]  /*44b0*/  CALL.REL.NOINC `($__internal_2_$__cuda_sm10x_tcgen05_guardrail_trap_unallocated_columns_being_dealloced) ;  /* 0x0000004000407944 */ /* 0x028fea0003c00000 */
.L_x_85:
[----:B------:R-:W-:Y:S01]  /*44c0*/  NOP ;  /* 0x0000000000007918 */ /* 0x000fe20000000000 */
[----:B----4-:R-:W-:Y:S05]  /*44d0*/  EXIT ;  /* 0x000000000000794d */ /* 0x010fea0003800000 */
.L_x_56:
[----:B------:R-:W-:-:S09]  /*44e0*/  UISETP.NE.OR UP5, UPT, UR10, 0x3, !UP5 ;  /* 0x000000030a00788c */ /* 0x000fd2000efa5670 */
[----:B------:R-:W-:Y:S05]  /*44f0*/  BRA.U UP5, `(.L_x_86) ;  /* 0x0000000d05e87547 */ /* 0x000fea000b800000 */
[----:B------:R-:W1:Y:S01]  /*4500*/  LDC R0, c[0x0][0xb30] ;  /* 0x0002cc00ff007b82 */ /* 0x000e620000000800 */
[----:B------:R-:W2:Y:S01]  /*4510*/  LDCU.64 UR8, c[0x0][0x888] ;  /* 0x00011100ff0877ac */ /* 0x000ea20008000a00 */
[----:B------:R-:W-:Y:S02]  /*4520*/  HFMA2 R25, -RZ, RZ, 0, 0 ;  /* 0x00000000ff197431 */ /* 0x000fe400000001ff */
[----:B------:R-:W-:Y:S01]  /*4530*/  IMAD.MOV.U32 R34, RZ, RZ, 0x1 ;  /* 0x00000001ff227424 */ /* 0x000fe200078e00ff */
[----:B------:R-:W-:Y:S01]  /*4540*/  MOV R23, 0x1000 ;  /* 0x0000100000177802 */ /* 0x000fe20000000f00 */
[----:B------:R-:W3:Y:S01]  /*4550*/  LDCU.64 UR4, c[0x0][0x890] ;  /* 0x00011200ff0477ac */ /* 0x000ee20008000a00 */
[----:B------:R-:W-:Y:S01]  /*4560*/  IMAD.MOV.U32 R27, RZ, RZ, RZ ;  /* 0x000000ffff1b7224 */ /* 0x000fe200078e00ff */
[----:B------:R-:W4:Y:S01]  /*4570*/  LDC R19, c[0x0][0x370] ;  /* 0x0000dc00ff137b82 */ /* 0x000f220000000800 */
[----:B------:R-:W-:Y:S01]  /*4580*/  UMOV UR6, 0x400 ;  /* 0x0000040000067882 */ /* 0x000fe20000000000 */
[----:B------:R-:W-:-:S02]  /*4590*/  UPLOP3.LUT UP1, UPT, UPT, UPT, UPT, 0x40, 0x4 ;  /* 0x000000000004789c */ /* 0x000fc40003f2e870 */
[----:B------:R-:W-:Y:S01]  /*45a0*/  ULEA UR6, UR37, UR6, 0x18 ;  /* 0x0000000625067291 */ /* 0x000fe2000f8ec0ff */
[----:B------:R-:W-:-:S03]  /*45b0*/  UMOV UR13, URZ ;  /* 0x000000ff000d7c82 */ /* 0x000fc60008000000 */
[----:B------:R-:W4:Y:S01]  /*45c0*/  LDC R2, c[0x0][0xb0c] ;  /* 0x0002c300ff027b82 */ /* 0x000f220000000800 */
[----:B--2---:R-:W-:Y:S02]  /*45d0*/  UISETP.NE.U32.AND UP4, UPT, UR8, URZ, UPT ;  /* 0x000000ff0800728c */ /* 0x004fe4000bf85070 */
[----:B---3--:R-:W-:-:S05]  /*45e0*/  UISETP.NE.U32.AND UP5, UPT, UR4, URZ, UPT ;  /* 0x000000ff0400728c */ /* 0x008fca000bfa5070 */
[----:B------:R-:W2:Y:S01]  /*45f0*/  LDC R18, c[0x0][0xb20] ;  /* 0x0002c800ff127b82 */ /* 0x000ea20000000800 */
[----:B-1----:R-:W-:Y:S01]  /*4600*/  ISETP.NE.AND P1, PT, R0, 0x1, PT ;  /* 0x000000010000780c */ /* 0x002fe20003f25270 */
[----:B------:R-:W-:Y:S02]  /*4610*/  UISETP.NE.AND.EX UP4, UPT, UR9, URZ, UPT, UP4 ;  /* 0x000000ff0900728c */ /* 0x000fe4000bf85340 */
[----:B------:R-:W-:-:S04]  /*4620*/  UISETP.NE.AND.EX UP5, UPT, UR5, URZ, UPT, UP5 ;  /* 0x000000ff0500728c */ /* 0x000fc8000bfa5350 */
[----:B-----5:R-:W1:Y:S08]  /*4630*/  LDC.64 R32, c[0x0][0x348] ;  /* 0x0000d200ff207b82 */ /* 0x020e700000000a00 */
[----:B------:R-:W3:Y:S08]  /*4640*/  LDC.64 R16, c[0x0][0xb10] ;  /* 0x0002c400ff107b82 */ /* 0x000ef00000000a00 */
[----:B------:R-:W1:Y:S08]  /*4650*/  LDC.64 R6, c[0x0][0xb18] ;  /* 0x0002c600ff067b82 */ /* 0x000e700000000a00 */
[----:B------:R-:W1:Y:S08]  /*4660*/  LDC.64 R4, c[0x0][0xb28] ;  /* 0x0002ca00ff047b82 */ /* 0x000e700000000a00 */
[----:B--2-4-:R-:W1:Y:S02]  /*4670*/  LDC R22, c[0x0][0x374] ;  /* 0x0000dd00ff167b82 */ /* 0x014e640000000800 */
.L_x_95:
[----:B------:R-:W-:Y:S02]  /*4680*/  LEA R0, R27, UR6, 0x3 ;  /* 0x000000061b007c11 */ /* 0x000fe4000f8e18ff */
[----:B------:R-:W-:Y:S02]  /*4690*/  SHF.L.U32 R3, R25, 0x1f, RZ ;  /* 0x0000001f19037819 */ /* 0x000fe400000006ff */
[----:B------:R-:W-:Y:S02]  /*46a0*/  LEA R28, R27, UR6, 0x4 ;  /* 0x000000061b1c7c11 */ /* 0x000fe4000f8e20ff */
[----:B--2---:R-:W2:Y:S02]  /*46b0*/  SYNCS.PHASECHK.TRANS64.TRYWAIT P0, [R0+URZ+0x90], R3 ;  /* 0x00009003000075a7 */ /* 0x004ea400080011ff */
[----:B--2---:R-:W-:Y:S05]  /*46c0*/  @!P0 BRA `(.L_x_87) ;  /* 0x0000003800c88947 */ /* 0x004fea0003800000 */
.L_x_166:
[----:B------:R-:W-:Y:S01]  /*46d0*/  ISETP.GE.AND P0, PT, R26, 0x1, PT ;  /* 0x000000011a00780c */ /* 0x000fe20003f06270 */
[----:B------:R-:W4:Y:S01]  /*46e0*/  LDS.128 R28, [R28+0x120] ;  /* 0x000120001c1c7984 */ /* 0x000f220000000c00 */
[----:B--2---:R-:W-:Y:S01]  /*46f0*/  VIADD R0, R0, 0xa0 ;  /* 0x000000a000007836 */ /* 0x004fe20000000000 */
[----:B------:R-:W-:Y:S01]  /*4700*/  @!PT LDS RZ, [RZ] ;  /* 0x00000000fffff984 */ /* 0x000fe20000000800 */
[----:B------:R-:W-:Y:S01]  /*4710*/  @!PT LDS RZ, [RZ] ;  /* 0x00000000fffff984 */ /* 0x000fe20000000800 */
[----:B------:R-:W-:Y:S01]  /*4720*/  @!PT LDS RZ, [RZ] ;  /* 0x00000000fffff984 */ /* 0x000fe20000000800 */
[----:B------:R-:W-:Y:S01]  /*4730*/  @!PT LDS RZ, [RZ] ;  /* 0x00000000fffff984 */ /* 0x000fe20000000800 */
[----:B------:R2:W-:Y:S06]  /*4740*/  MEMBAR.ALL.CTA ;  /* 0x0000000000007992 */ /* 0x0005ec0000008000 */
[----:B--2---:R-:W2:Y:S01]  /*4750*/  FENCE.VIEW.ASYNC.S ;  /* 0x00000000000073c6 */ /* 0x004ea20000000000 */
[----:B------:R-:W-:Y:S04]  /*4760*/  PRMT R0, RZ, 0x654, R0 ;  /* 0x00000654ff007816 */ /* 0x000fe80000000000 */
[----:B--2---:R2:W-:Y:S01]  /*4770*/  SYNCS.ARRIVE.TRANS64.RED.A1T0 RZ, [R0+URZ], RZ ;  /* 0x000000ff00ff79a7 */ /* 0x0045e200081004ff */
[----:B----4-:R-:W-:Y:S11]  /*4780*/  LOP3.LUT P3, RZ, R30, 0x1, RZ, 0xc0, !PT ;  /* 0x000000011eff7812 */ /* 0x010ff6000786c0ff */
[----:B------:R-:W-:Y:S02]  /*4790*/  @!UPT UIADD3 URZ, UPT, UPT, URZ, URZ, URZ ;  /* 0x000000fffffff290 */ /* 0x000fe4000fffe0ff */
[----:B------:R-:W-:Y:S02]  /*47a0*/  @P3 MOV R13, R28 ;  /* 0x0000001c000d3202 */ /* 0x000fe40000000f00 */
[----:B------:R-:W-:Y:S01]  /*47b0*/  @P3 LOP3.LUT R8, R29, 0xffff, RZ, 0xc0, !PT ;  /* 0x0000ffff1d083812 */ /* 0x000fe200078ec0ff */
[----:B--2---:R-:W-:Y:S06]  /*47c0*/  @!P0 BRA `(.L_x_88) ;  /* 0x0000000000a48947 */ /* 0x004fec0003800000 */
[----:B-1----:R-:W-:Y:S01]  /*47d0*/  IMAD.HI.U32 R37, R22, R7, RZ ;  /* 0x0000000716257227 */ /* 0x002fe200078e00ff */
[----:B------:R-:W-:Y:S02]  /*47e0*/  ISETP.NE.AND P0, PT, R6, 0x1, PT ;  /* 0x000000010600780c */ /* 0x000fe40003f05270 */
[----:B------:R-:W-:Y:S01]  /*47f0*/  ISETP.NE.AND P2, PT, R26, 0x1, PT ;  /* 0x000000011a00780c */ /* 0x000fe20003f45270 */
[----:B---3--:R-:W-:Y:S01]  /*4800*/  IMAD.HI.U32 R36, R19, R16, RZ ;  /* 0x0000001013247227 */ /* 0x008fe200078e00ff */
[----:B------:R-:W-:Y:S02]  /*4810*/  SHF.R.U32.HI R37, RZ, R18, R37 ;  /* 0x00000012ff257219 */ /* 0x000fe40000011625 */
[----:B------:R-:W-:Y:S01]  /*4820*/  ISETP.NE.AND P4, PT, R2, 0x1, PT ;  /* 0x000000010200780c */ /* 0x000fe20003f85270 */
[----:B------:R-:W-:Y:S01]  /*4830*/  IMAD.HI.U32 R38, R13, R16, RZ ;  /* 0x000000100d267227 */ /* 0x000fe200078e00ff */
[----:B------:R-:W-:Y:S02]  /*4840*/  SHF.R.U32.HI R36, RZ, R17, R36 ;  /* 0x00000011ff247219 */ /* 0x000fe40000011624 */
[----:B------:R-:W-:Y:S01]  /*4850*/  SEL R3, R22, R37, !P0 ;  /* 0x0000002516037207 */ /* 0x000fe20004000000 */
[C---:B------:R-:W-:Y:S01]  /*4860*/  IMAD.HI.U32 R37, R8.reuse, R7, RZ ;  /* 0x0000000708257227 */ /* 0x040fe200078e00ff */
[----:B------:R-:W-:Y:S02]  /*4870*/  SEL R11, R19, R36, !P4 ;  /* 0x00000024130b7207 */ /* 0x000fe40006000000 */
[----:B------:R-:W-:Y:S01]  /*4880*/  SHF.R.U32.HI R38, RZ, R17, R38 ;  /* 0x00000011ff267219 */ /* 0x000fe20000011626 */
[----:B------:R-:W-:Y:S01]  /*4890*/  IMAD.HI.U32 R40, R3, R4, RZ ;  /* 0x0000000403287227 */ /* 0x000fe200078e00ff */
[----:B------:R-:W-:Y:S03]  /*48a0*/  SHF.R.U32.HI R37, RZ, R18, R37 ;  /* 0x00000012ff257219 */ /* 0x000fe60000011625 */
[----:B------:R-:W-:Y:S01]  /*48b0*/  IMAD.HI.U32 R36, R11, R4, RZ ;  /* 0x000000040b247227 */ /* 0x000fe200078e00ff */
[----:B------:R-:W-:Y:S02]  /*48c0*/  @P2 SHF.R.U32.HI R3, RZ, R5, R40 ;  /* 0x00000005ff032219 */ /* 0x000fe40000011628 */
[----:B------:R-:W-:Y:S02]  /*48d0*/  SEL R9, R8, R37, !P0 ;  /* 0x0000002508097207 */ /* 0x000fe40004000000 */
[----:B------:R-:W-:Y:S01]  /*48e0*/  @P2 SHF.R.U32.HI R11, RZ, R5, R36 ;  /* 0x00000005ff0b2219 */ /* 0x000fe20000011624 */
[C---:B------:R-:W-:Y:S01]  /*48f0*/  IMAD R10, R26.reuse, R3, RZ ;  /* 0x000000031a0a7224 */ /* 0x040fe200078e02ff */
[----:B------:R-:W-:Y:S01]  /*4900*/  SEL R3, R13, R38, !P4 ;  /* 0x000000260d037207 */ /* 0x000fe20006000000 */
[C---:B------:R-:W-:Y:S03]  /*4910*/  IMAD.HI.U32 R14, R9.reuse, R4, RZ ;  /* 0x00000004090e7227 */ /* 0x040fe600078e00ff */
[----:B------:R-:W-:Y:S01]  /*4920*/  ISETP.GE.AND P0, PT, R9, R10, PT ;  /* 0x0000000a0900720c */ /* 0x000fe20003f06270 */
[C---:B------:R-:W-:Y:S01]  /*4930*/  IMAD R12, R26.reuse, R11, RZ ;  /* 0x0000000b1a0c7224 */ /* 0x040fe200078e02ff */
[-C--:B------:R-:W-:Y:S04]  /*4940*/  SHF.R.U32.HI R14, RZ, R5.reuse, R14 ;  /* 0x00000005ff0e7219 */ /* 0x080fe8000001160e */
[----:B------:R-:W-:Y:S02]  /*4950*/  ISETP.GE.OR P0, PT, R3, R12, P0 ;  /* 0x0000000c0300720c */ /* 0x000fe40000706670 */
[----:B------:R-:W-:Y:S05]  /*4960*/  SEL R15, R9, R14, !P2 ;  /* 0x0000000e090f7207 */ /* 0x000fea0005000000 */
[----:B------:R-:W-:Y:S04]  /*4970*/  IMAD.MOV R14, RZ, RZ, -R15 ;  /* 0x000000ffff0e7224 */ /* 0x000fe800078e0a0f */
[----:B------:R-:W-:Y:S02]  /*4980*/  IMAD R14, R26, R14, R9 ;  /* 0x0000000e1a0e7224 */ /* 0x000fe400078e0209 */
[C---:B------:R-:W-:Y:S05]  /*4990*/  @!P0 IMAD.HI.U32 R10, R3.reuse, R4, RZ ;  /* 0x00000004030a8227 */ /* 0x040fea00078e00ff */
[----:B------:R-:W-:Y:S04]  /*49a0*/  @!P0 SHF.R.U32.HI R10, RZ, R5, R10 ;  /* 0x00000005ff0a8219 */ /* 0x000fe8000001160a */
[----:B------:R-:W-:Y:S01]  /*49b0*/  @!P0 SEL R0, R3, R10, !P2 ;  /* 0x0000000a03008207 */ /* 0x000fe20005000000 */
[----:B------:R-:W-:Y:S03]  /*49c0*/  IMAD.MOV R10, RZ, RZ, -R3 ;  /* 0x000000ffff0a7224 */ /* 0x000fe600078e0a03 */
[----:B------:R-:W-:Y:S01]  /*49d0*/  @!P0 IADD3 R15, PT, PT, R15, -R0, RZ ;  /* 0x800000000f0f8210 */ /* 0x000fe20007ffe0ff */
[----:B------:R-:W-:Y:S01]  /*49e0*/  @!P0 IMAD R0, R11, R14, R0 ;  /* 0x0000000e0b008224 */ /* 0x000fe200078e0200 */
[----:B------:R-:W-:Y:S01]  /*49f0*/  IADD3 R11, PT, PT, -R9, RZ, RZ ;  /* 0x000000ff090b7210 */ /* 0x000fe20007ffe1ff */
[----:B------:R-:W-:Y:S02]  /*4a00*/  IMAD R13, R2, R10, R13 ;  /* 0x0000000a020d7224 */ /* 0x000fe400078e020d */
[----:B------:R-:W-:Y:S02]  /*4a10*/  @!P0 IMAD R9, R15, R26, R3 ;  /* 0x0000001a0f098224 */ /* 0x000fe400078e0203 */
[----:B------:R-:W-:Y:S02]  /*4a20*/  @!P0 IMAD.MOV.U32 R3, RZ, RZ, R0 ;  /* 0x000000ffff038224 */ /* 0x000fe400078e0000 */
[----:B------:R-:W-:Y:S02]  /*4a30*/  IMAD R8, R6, R11, R8 ;  /* 0x0000000b06087224 */ /* 0x000fe400078e0208 */
[----:B------:R-:W-:Y:S02]  /*4a40*/  IMAD R13, R3, R2, R13 ;  /* 0x00000002030d7224 */ /* 0x000fe400078e020d */
[----:B------:R-:W-:Y:S02]  /*4a50*/  IMAD R8, R9, R6, R8 ;  /* 0x0000000609087224 */ /* 0x000fe400078e0208 */
.L_x_88:
[----:B------:R-:W-:Y:S05]  /*4a60*/  BRA.U UP1, `(.L_x_89) ;  /* 0x0000000101107547 */ /* 0x000fea000b800000 */
[----:B------:R-:W-:Y:S04]  /*4a70*/  MOV R0, UR7 ;  /* 0x0000000700007c02 */ /* 0x000fe80008000f00 */
[----:B------:R-:W-:Y:S04]  /*4a80*/  SHF.L.U32 R3, R0, 0x1f, RZ ;  /* 0x0000001f00037819 */ /* 0x000fe800000006ff */
[----:B------:R-:W2:Y:S02]  /*4a90*/  SYNCS.PHASECHK.TRANS64.TRYWAIT P0, [UR6+0x88], R3 ;  /* 0x00008803ff0075a7 */ /* 0x000ea40008001106 */
[----:B--2---:R-:W-:Y:S05]  /*4aa0*/  @!P0 BRA `(.L_x_90) ;  /* 0x0000003400e48947 */ /* 0x004fea0003800000 */
.L_x_89:
[----:B------:R-:W-:Y:S02]  /*4ab0*/  R2UR UR27, R21 ;  /* 0x00000000151b72ca */ /* 0x000fe400000e0000 */
[----:B------:R-:W-:Y:S02]  /*4ac0*/  R2UR UR26, R20 ;  /* 0x00000000141a72ca */ /* 0x000fe400000e0000 */
[----:B------:R-:W-:Y:S04]  /*4ad0*/  ISETP.NE.U32.AND P2, PT, RZ, UR4, PT ;  /* 0x00000004ff007c0c */ /* 0x000fe8000bf45070 */
[----:B------:R-:W-:Y:S05]  /*4ae0*/  ISETP.NE.AND.EX P2, PT, RZ, UR5, PT, P2 ;  /* 0x00000005ff007c0c */ /* 0x000fea000bf45320 */
[----:B------:R-:W-:Y:S02]  /*4af0*/  USHF.L.U32 UR27, UR27, 0x6, URZ ;  /* 0x000000061b1b7899 */ /* 0x000fe400080006ff */
[----:B------:R-:W-:Y:S01]  /*4b00*/  USHF.L.U32 UR26, UR26, 0x6, URZ ;  /* 0x000000061a1a7899 */ /* 0x000fe200080006ff */
[----:B------:R-:W-:Y:S11]  /*4b10*/  BRA.U !UP5, `(.L_x_91) ;  /* 0x000000010d347547 */ /* 0x000ff6000b800000 */
[----:B------:R-:W-:Y:S01]  /*4b20*/  UPLOP3.LUT UP0, UPT, UPT, UPT, UP4, 0x80, 0x8 ;  /* 0x000000000008789c */ /* 0x000fe20003f0f040 */
[----:B--2---:R-:W-:Y:S02]  /*4b30*/  HFMA2 R0, -RZ, RZ, 0, 5.9604644775390625e-08 ;  /* 0x00000001ff007431 */ /* 0x004fe400000001ff */
[----:B------:R-:W-:Y:S03]  /*4b40*/  IMAD.MOV.U32 R59, RZ, RZ, 0x1 ;  /* 0x00000001ff3b7424 */ /* 0x000fe600078e00ff */
[----:B------:R-:W-:Y:S05]  /*4b50*/  PLOP3.LUT P0, PT, PT, PT, UP0, 0x80, 0x8 ;  /* 0x000000000008781c */ /* 0x000fea0003f0f008 */
[----:B------:R-:W2:Y:S01]  /*4b60*/  @UP0 LDCU.64 UR10, c[0x0][0x888] ;  /* 0x00011100ff0a07ac */ /* 0x000ea20008000a00 */
[----:B------:R-:W-:Y:S07]  /*4b70*/  @UP0 UIMAD UR8, UR36, UR4, URZ ;  /* 0x00000004240802a4 */ /* 0x000fee000f8e02ff */
[----:B------:R-:W-:Y:S01]  /*4b80*/  @!P0 PRMT R59, R0, 0x7610, R59 ;  /* 0x00007610003b8816 */ /* 0x000fe2000000003b */
[----:B--2---:R-:W-:Y:S03]  /*4b90*/  @UP0 UIMAD.WIDE UR10, UR8, 0x4, UR10 ;  /* 0x00000004080a08a5 */ /* 0x004fe6000f8e020a */
[----:B------:R-:W2:Y:S03]  /*4ba0*/  @!UP0 LDCU UR8, c[0x0][0x880] ;  /* 0x00011000ff0887ac */ /* 0x000ea60008000800 */
[----:B------:R-:W-:Y:S01]  /*4bb0*/  IMAD.U32 R10, RZ, RZ, UR10 ;  /* 0x0000000aff0a7e24 */ /* 0x000fe2000f8e00ff */
[----:B------:R-:W-:Y:S05]  /*4bc0*/  MOV R11, UR11 ;  /* 0x0000000b000b7c02 */ /* 0x000fea0008000f00 */
[----:B------:R4:W5:Y:S02]  /*4bd0*/  @P0 LDG.E R35, desc[UR46][R10.64] ;  /* 0x0000002e0a230981 */ /* 0x000964000c1e1900 */
[----:B--2-4-:R-:W-:Y:S07]  /*4be0*/  @!P0 IMAD.U32 R35, RZ, RZ, UR8 ;  /* 0x00000008ff238e24 */ /* 0x014fee000f8e00ff */
.L_x_91:
[----:B-----5:R-:W-:Y:S01]  /*4bf0*/  @!P2 FSETP.EQ.AND P0, PT, R35, RZ, PT ;  /* 0x000000ff2300a20b */ /* 0x020fe20003f02000 */
[----:B------:R-:W-:Y:S01]  /*4c00*/  @!UPT UIADD3 URZ, UPT, UPT, URZ, URZ, URZ ;  /* 0x000000fffffff290 */ /* 0x000fe2000fffe0ff */
[----:B------:R-:W-:Y:S11]  /*4c10*/  @!P2 BRA `(.L_x_92) ;  /* 0x000000000014a947 */ /* 0x000ff60003800000 */
[----:B------:R-:W-:Y:S02]  /*4c20*/  LOP3.LUT P2, RZ, R59, 0xff, RZ, 0xc0, !PT ;  /* 0x000000ff3bff7812 */ /* 0x000fe4000784c0ff */
[----:B------:R-:W-:Y:S04]  /*4c30*/  PLOP3.LUT P0, PT, PT, PT, UP0, 0x80, 0x8 ;  /* 0x000000000008781c */ /* 0x000fe80003f0f008 */
[----:B------:R-:W-:Y:S07]  /*4c40*/  PLOP3.LUT P0, PT, P0, PT, PT, 0x8, 0x80 ;  /* 0x000000000080781c */ /* 0x000fee000070e170 */
[----:B------:R-:W-:Y:S11]  /*4c50*/  @P2 FSETP.EQ.AND P0, PT, R35, RZ, PT ;  /* 0x000000ff2300220b */ /* 0x000ff60003f02000 */
[----:B------:R-:W-:Y:S02]  /*4c60*/  @!UPT UIADD3 URZ, UPT, UPT, URZ, URZ, URZ ;  /* 0x000000fffffff290 */ /* 0x000fe4000fffe0ff */
.L_x_92:
[----:B------:R-:W-:Y:S01]  /*4c70*/  ULEA UR15, UR13, UR6, 0x3 ;  /* 0x000000060d0f7291 */ /* 0x000fe2000f8e18ff */
[----:B--2---:R-:W-:Y:S02]  /*4c80*/  SHF.L.U32 R3, R34, 0x1f, RZ ;  /* 0x0000001f22037819 */ /* 0x004fe400000006ff */
[----:B------:R-:W-:Y:S04]  /*4c90*/  ELECT P4, URZ, PT ;  /* 0x0000000000ff782f */ /* 0x000fe80003880000 */
[----:B------:R-:W-:Y:S02]  /*4ca0*/  PLOP3.LUT P4, PT, P0, P4, PT, 0xf2, 0x2f ;  /* 0x00000000002f781c */ /* 0x000fe40000789e72 */
[----:B------:R-:W2:Y:S11]  /*4cb0*/  SYNCS.PHASECHK.TRANS64.TRYWAIT P2, [UR15+0x68], R3 ;  /* 0x00006803ff0075a7 */ /* 0x000eb6000804110f */
[----:B-1----:R-:W-:Y:S05]  /*4cc0*/  @!P4 IADD3 R20, P0, PT, R32, 0x580, RZ ;  /* 0x000005802014c810 */ /* 0x002fea0007f1e0ff */
[----:B------:R-:W-:Y:S01]  /*4cd0*/  @!P4 IMAD.X R12, RZ, RZ, R33, P0 ;  /* 0x000000ffff0cc224 */ /* 0x000fe200000e0621 */
[----:B--2---:R-:W-:Y:S07]  /*4ce0*/  @!P2 BRA `(.L_x_93) ;  /* 0x00000034006ca947 */ /* 0x004fee0003800000 */
.L_x_169:
[----:B------:R-:W2:Y:S01]  /*4cf0*/  LDC.64 R14, c[0x0][0xb10] ;  /* 0x0002c400ff0e7b82 */ /* 0x000ea20000000a00 */
[----:B------:R-:W-:Y:S01]  /*4d00*/  @!P4 R2UR UR8, R12 ;  /* 0x000000000c08c2ca */ /* 0x000fe200000e0000 */
[----:B------:R-:W-:Y:S01]  /*4d10*/  VOTEU.ALL UP3, P4 ;  /* 0x0000000000ff7886 */ /* 0x000fe20002060000 */
[----:B------:R-:W-:Y:S01]  /*4d20*/  @!P4 R2UR UR9, R20 ;  /* 0x000000001409c2ca */ /* 0x000fe200000e0000 */
[----:B------:R-:W-:Y:S01]  /*4d30*/  UIADD3 UR25, UPT, UPT, UR15, 0x50, URZ ;  /* 0x000000500f197890 */ /* 0x000fe2000fffe0ff */
[----:B------:R-:W-:Y:S03]  /*4d40*/  @P3 SHF.R.U32.HI R24, RZ, 0x10, R29 ;  /* 0x00000010ff183819 */ /* 0x000fe6000001161d */
[----:B------:R-:W4:Y:S01]  /*4d50*/  LDC.64 R10, c[0x0][0xb18] ;  /* 0x0002c600ff0a7b82 */ /* 0x000f220000000a00 */
[----:B------:R-:W-:Y:S01]  /*4d60*/  UIADD3 UR14, UPT, UPT, UR13, 0x1, URZ ;  /* 0x000000010d0e7890 */ /* 0x000fe2000fffe0ff */
[----:B------:R-:W-:Y:S01]  /*4d70*/  VIADD R27, R27, 0x1 ;  /* 0x000000011b1b7836 */ /* 0x000fe20000000000 */
[----:B------:R-:W-:Y:S01]  /*4d80*/  VOTEU.ALL UP2, P4 ;  /* 0x0000000000ff7886 */ /* 0x000fe20002040000 */
[----:B------:R-:W-:Y:S01]  /*4d90*/  UMOV UR18, 0x0 ;  /* 0x0000000000127882 */ /* 0x000fe20000000000 */
[----:B------:R-:W-:Y:S03]  /*4da0*/  UISETP.NE.AND UP6, UPT, UR14, 0x3, UPT ;  /* 0x000000030e00788c */ /* 0x000fe6000bfc5270 */
[----:B-1----:R-:W1:Y:S01]  /*4db0*/  @!P1 LDC R0, c[0x0][0xb20] ;  /* 0x0002c800ff009b82 */ /* 0x002e620000000800 */
[----:B------:R-:W-:Y:S01]  /*4dc0*/  UMOV UR19, 0x10000000 ;  /* 0x1000000000137882 */ /* 0x000fe20000000000 */
[----:B------:R-:W-:Y:S01]  /*4dd0*/  IMAD.U32 R21, RZ, RZ, UR8 ;  /* 0x00000008ff157e24 */ /* 0x000fe2000f8e00ff */
[----:B------:R-:W-:Y:S05]  /*4de0*/  @!UP3 ULEA UR8, UR13, UR6, 0xc ;  /* 0x000000060d08b291 */ /* 0x000fea000f8e60ff */
[----:B------:R-:W5:Y:S01]  /*4df0*/  @!P1 LDC R3, c[0x0][0xb0c] ;  /* 0x0002c300ff039b82 */ /* 0x000f620000000800 */
[----:B------:R-:W-:Y:S01]  /*4e00*/  IMAD.U32 R20, RZ, RZ, UR9 ;  /* 0x00000009ff147e24 */ /* 0x000fe2000f8e00ff */
[----:B------:R-:W-:Y:S01]  /*4e10*/  UMOV UR28, UR36 ;  /* 0x00000024001c7c82 */ /* 0x000fe20008000000 */
[----:B------:R-:W-:Y:S01]  /*4e20*/  @!P4 R2UR UR21, R21 ;  /* 0x000000001515c2ca */ /* 0x000fe200000e0000 */
[----:B------:R-:W-:Y:S02]  /*4e30*/  @!UP3 UIADD3 UR24, UPT, UPT, UR8, 0x200, URZ ;  /* 0x000002000818b890 */ /* 0x000fe4000fffe0ff */
[----:B------:R-:W-:Y:S01]  /*4e40*/  @!P4 R2UR UR20, R20 ;  /* 0x000000001414c2ca */ /* 0x000fe200000e0000 */
[----:B------:R-:W-:Y:S01]  /*4e50*/  @!UP3 UIADD3 UR10, UPT, UPT, UR26, 0x20, URZ ;  /* 0x000000201a0ab890 */ /* 0x000fe2000fffe0ff */
[----:B------:R-:W-:Y:S01]  /*4e60*/  @!P4 IMAD.MOV.U32 R20, RZ, RZ, 0x1000 ;  /* 0x00001000ff14c424 */ /* 0x000fe200078e00ff */
[----:B------:R-:W-:Y:S02]  /*4e70*/  @!UP3 UIADD3 UR8, UPT, UPT, UR8, 0xa00, URZ ;  /* 0x00000a000808b890 */ /* 0x000fe4000fffe0ff */
[----:B------:R-:W-:Y:S01]  /*4e80*/  USEL UR9, URZ, 0x1, UP6 ;  /* 0x00000001ff097887 */ /* 0x000fe2000b000000 */
[----:B------:R-:W-:Y:S01]  /*4e90*/  VOTEU.ALL UP1, P4 ;  /* 0x0000000000ff7886 */ /* 0x000fe20002020000 */
[----:B------:R-:W-:Y:S01]  /*4ea0*/  UMOV UR11, UR27 ;  /* 0x0000001b000b7c82 */ /* 0x000fe20008000000 */
[----:B------:R-:W-:Y:S01]  /*4eb0*/  UMOV UR12, UR36 ;  /* 0x00000024000c7c82 */ /* 0x000fe20008000000 */
[----:B------:R-:W-:Y:S02]  /*4ec0*/  UPRMT UR16, UR37, 0x654, UR25 ;  /* 0x0000065425107896 */ /* 0x000fe40008000019 */
[----:B------:R-:W-:Y:S01]  /*4ed0*/  LOP3.LUT R34, R34, UR9, RZ, 0x3c, !PT ;  /* 0x0000000922227c12 */ /* 0x000fe2000f8e3cff */
[----:B------:R-:W-:Y:S01]  /*4ee0*/  UMOV UR9, UR25 ;  /* 0x0000001900097c82 */ /* 0x000fe20008000000 */
[----:B------:R1:W-:Y:S01]  /*4ef0*/  @!UP2 UTMALDG.3D [UR24], [UR20], desc[UR18] ;  /* 0x000012181400a5b4 */ /* 0x0003e20008011000 */
[----:B------:R-:W-:Y:S01]  /*4f00*/  USEL UR14, UR14, URZ, UP6 ;  /* 0x000000ff0e0e7287 */ /* 0x000fe2000b000000 */
[----:B------:R-:W-:Y:S03]  /*4f10*/  SHF.L.U32 R12, R34, 0x1f, RZ ;  /* 0x0000001f220c7819 */ /* 0x000fe600000006ff */
[----:B------:R-:W-:Y:S01]  /*4f20*/  ULEA UR13, UR14, UR6, 0x3 ;  /* 0x000000060e0d7291 */ /* 0x000fe2000f8e18ff */
[----:B--2---:R-:W-:Y:S01]  /*4f30*/  @!P1 IMAD.HI.U32 R14, R13, R14, RZ ;  /* 0x0000000e0d0e9227 */ /* 0x004fe200078e00ff */
[----:B----4-:R-:W-:Y:S01]  /*4f40*/  @!P1 ISETP.NE.AND P0, PT, R10, 0x1, PT ;  /* 0x000000010a00980c */ /* 0x010fe20003f05270 */
[----:B------:R2:W-:Y:S01]  /*4f50*/  @!UP1 UTMALDG.3D [UR8], [UR20], desc[UR18] ;  /* 0x00001208140095b4 */ /* 0x0005e20008011000 */
[----:B------:R2:W-:Y:S01]  /*4f60*/  @!P4 SYNCS.ARRIVE.TRANS64.RED.A0TR RZ, [UR15+0x50], R20 ;  /* 0x00005014ffffc9a7 */ /* 0x0005e2000830040f */
[C---:B------:R-:W-:Y:S01]  /*4f70*/  @!P1 IMAD.HI.U32 R11, R8.reuse, R11, RZ ;  /* 0x0000000b080b9227 */ /* 0x040fe200078e00ff */
[----:B------:R-:W-:Y:S02]  /*4f80*/  @!P1 SHF.R.U32.HI R14, RZ, R15, R14 ;  /* 0x0000000fff0e9219 */ /* 0x000fe4000001160e */
[----:B-----5:R-:W-:Y:S02]  /*4f90*/  @!P1 ISETP.NE.AND P2, PT, R3, 0x1, PT ;  /* 0x000000010300980c */ /* 0x020fe40003f45270 */
[----:B-1----:R-:W-:Y:S02]  /*4fa0*/  @!P1 SHF.R.U32.HI R9, RZ, R0, R11 ;  /* 0x00000000ff099219 */ /* 0x002fe4000001160b */
[----:B------:R-:W-:Y:S02]  /*4fb0*/  @!P1 SEL R14, R13, R14, !P2 ;  /* 0x0000000e0d0e9207 */ /* 0x000fe40005000000 */
[----:B------:R-:W-:Y:S05]  /*4fc0*/  @!P1 SEL R9, R8, R9, !P0 ;  /* 0x0000000908099207 */ /* 0x000fea0004000000 */
[----:B------:R-:W-:Y:S01]  /*4fd0*/  @!P1 IMAD.IADD R0, R9, 0x1, -R14 ;  /* 0x0000000109009824 */ /* 0x000fe200078e0a0e */
[----:B------:R-:W-:Y:S01]  /*4fe0*/  SYNCS.ARRIVE.TRANS64.RED.A1T0 RZ, [UR16], RZ ;  /* 0x000000ffffff79a7 */ /* 0x000fe20008100410 */
[----:B------:R-:W-:Y:S02]  /*4ff0*/  @!P1 IMAD.IADD R9, R14, 0x1, -R9 ;  /* 0x000000010e099824 */ /* 0x000fe400078e0a09 */
[----:B------:R-:W-:Y:S02]  /*5000*/  @!P1 IMAD R13, R0, R3, R13 ;  /* 0x00000003000d9224 */ /* 0x000fe400078e020d */
[----:B------:R-:W-:Y:S01]  /*5010*/  @!P1 IMAD R8, R9, R10, R8 ;  /* 0x0000000a09089224 */ /* 0x000fe200078e0208 */
[----:B------:R-:W1:Y:S02]  /*5020*/  SYNCS.PHASECHK.TRANS64.TRYWAIT P5, [UR13+0x68], R12 ;  /* 0x0000680cff0075a7 */ /* 0x000e6400080a110d */
[----:B-12---:R-:W-:Y:S05]  /*5030*/  @!P5 BRA `(.L_x_94) ;  /* 0x0000003000b0d947 */ /* 0x006fea0003800000 */
.L_x_171:
[----:B------:R-:W-:Y:S01]  /*5040*/  UIADD3 UR17, UPT, UPT, UR13, 0x50, URZ ;  /* 0x000000500d117890 */ /* 0x000fe2000fffe0ff */
[----:B-1----:R-:W-:Y:S01]  /*5050*/  @!P4 IADD3 R3, P0, PT, R32, 0x580, RZ ;  /* 0x000005802003c810 */ /* 0x002fe20007f1e0ff */
[----:B------:R-:W-:Y:S01]  /*5060*/  VOTEU.ALL UP2, P4 ;  /* 0x0000000000ff7886 */ /* 0x000fe20002040000 */
[----:B------:R-:W-:Y:S01]  /*5070*/  UMOV UR22, 0x0 ;  /* 0x0000000000167882 */ /* 0x000fe20000000000 */
[----:B------:R-:W-:Y:S01]  /*5080*/  UPRMT UR15, UR37, 0x654, UR17 ;  /* 0x00000654250f7896 */ /* 0x000fe20008000011 */
[----:B------:R-:W-:Y:S01]  /*5090*/  @!P4 R2UR UR9, R3 ;  /* 0x000000000309c2ca */ /* 0x000fe200000e0000 */
[----:B------:R-:W-:Y:S01]  /*50a0*/  @!P4 IMAD.X R0, RZ, RZ, R33, P0 ;  /* 0x000000ffff00c224 */ /* 0x000fe200000e0621 */
[----:B------:R-:W-:Y:S01]  /*50b0*/  UMOV UR23, 0x10000000 ;  /* 0x1000000000177882 */ /* 0x000fe20000000000 */
[----:B------:R-:W-:Y:S01]  /*50c0*/  UMOV UR19, UR27 ;  /* 0x0000001b00137c82 */ /* 0x000fe20008000000 */
[----:B------:R-:W-:Y:S01]  /*50d0*/  UMOV UR20, UR36 ;  /* 0x0000002400147c82 */ /* 0x000fe20008000000 */
[----:B------:R-:W-:Y:S01]  /*50e0*/  UMOV UR11, UR27 ;  /* 0x0000001b000b7c82 */ /* 0x000fe20008000000 */
[----:B------:R-:W-:Y:S01]  /*50f0*/  @!P4 R2UR UR8, R0 ;  /* 0x000000000008c2ca */ /* 0x000fe200000e0000 */
[----:B------:R-:W-:Y:S01]  /*5100*/  UMOV UR12, UR36 ;  /* 0x00000024000c7c82 */ /* 0x000fe20008000000 */
[----:B------:R-:W-:Y:S01]  /*5110*/  VOTEU.ALL UP1, P4 ;  /* 0x0000000000ff7886 */ /* 0x000fe20002020000 */
[----:B------:R-:W-:Y:S01]  /*5120*/  @P3 R2UR UR36, R24 ;  /* 0x00000000182432ca */ /* 0x000fe200000e0000 */
[----:B------:R-:W-:Y:S01]  /*5130*/  IMAD.IADD R20, R8, 0x1, R58 ;  /* 0x0000000108147824 */ /* 0x000fe200078e023a */
[----:B------:R-:W-:Y:S01]  /*5140*/  ISETP.NE.AND P0, PT, R27, 0x2, PT ;  /* 0x000000021b00780c */ /* 0x000fe20003f05270 */
[----:B------:R-:W-:Y:S01]  /*5150*/  IMAD.IADD R21, R13, 0x1, R60 ;  /* 0x000000010d157824 */ /* 0x000fe200078e023c */
[----:B------:R-:W-:Y:S01]  /*5160*/  @!UP1 UIADD3 UR18, UPT, UPT, UR26, 0x10, URZ ;  /* 0x000000101a129890 */ /* 0x000fe2000fffe0ff */
[----:B------:R-:W-:Y:S01]  /*5170*/  IMAD.U32 R10, RZ, RZ, UR9 ;  /* 0x00000009ff0a7e24 */ /* 0x000fe2000f8e00ff */
[----:B------:R-:W-:Y:S01]  /*5180*/  @!UP1 UIADD3 UR10, UPT, UPT, UR26, 0x30, URZ ;  /* 0x000000301a0a9890 */ /* 0x000fe2000fffe0ff */
[----:B------:R-:W-:Y:S01]  /*5190*/  SEL R0, RZ, 0x1, P0 ;  /* 0x00000001ff007807 */ /* 0x000fe20000000000 */
[----:B------:R-:W-:Y:S01]  /*51a0*/  UMOV UR9, UR17 ;  /* 0x0000001100097c82 */ /* 0x000fe20008000000 */
[----:B------:R-:W-:Y:S01]  /*51b0*/  SEL R27, R27, RZ, P0 ;  /* 0x000000ff1b1b7207 */ /* 0x000fe20000000000 */
[----:B------:R-:W-:Y:S01]  /*51c0*/  IMAD.U32 R11, RZ, RZ, UR8 ;  /* 0x00000008ff0b7e24 */ /* 0x000fe2000f8e00ff */
[----:B------:R-:W-:Y:S01]  /*51d0*/  @!P4 R2UR UR24, R10 ;  /* 0x000000000a18c2ca */ /* 0x000fe200000e0000 */
[----:B------:R-:W-:Y:S01]  /*51e0*/  @!UP1 ULEA UR8, UR14, UR6, 0xc ;  /* 0x000000060e089291 */ /* 0x000fe2000f8e60ff */
[----:B------:R-:W-:Y:S02]  /*51f0*/  LOP3.LUT R25, R25, R0, RZ, 0x3c, !PT ;  /* 0x0000000019197212 */ /* 0x000fe400078e3cff */
[----:B------:R-:W-:Y:S01]  /*5200*/  @!P4 R2UR UR25, R11 ;  /* 0x000000000b19c2ca */ /* 0x000fe200000e0000 */
[----:B------:R-:W-:Y:S02]  /*5210*/  @!UP1 UIADD3 UR16, UPT, UPT, UR8, 0x200, URZ ;  /* 0x0000020008109890 */ /* 0x000fe4000fffe0ff */
[----:B------:R-:W-:Y:S01]  /*5220*/  @!UP1 UIADD3 UR8, UPT, UPT, UR8, 0xa00, URZ ;  /* 0x00000a0008089890 */ /* 0x000fe2000fffe0ff */
[----:B------:R-:W-:Y:S09]  /*5230*/  VOTEU.ALL UP1, P4 ;  /* 0x0000000000ff7886 */ /* 0x000ff20002020000 */
[----:B------:R2:W-:Y:S01]  /*5240*/  @!UP2 UTMALDG.3D [UR16], [UR24], desc[UR22] ;  /* 0x000016101800a5b4 */ /* 0x0005e20008011000 */
[----:B------:R2:W-:Y:S01]  /*5250*/  @!UP1 UTMALDG.3D [UR8], [UR24], desc[UR22] ;  /* 0x00001608180095b4 */ /* 0x0005e20008011000 */
[----:B------:R2:W-:Y:S01]  /*5260*/  @!P4 SYNCS.ARRIVE.TRANS64.RED.A0TR RZ, [UR13+0x50], R23 ;  /* 0x00005017ffffc9a7 */ /* 0x0005e2000830040d */
[----:B------:R-:W-:Y:S04]  /*5270*/  UIADD3 UR13, UPT, UPT, UR14, 0x1, URZ ;  /* 0x000000010e0d7890 */ /* 0x000fe8000fffe0ff */
[----:B------:R-:W-:Y:S04]  /*5280*/  UISETP.NE.AND UP1, UPT, UR13, 0x3, UPT ;  /* 0x000000030d00788c */ /* 0x000fe8000bf25270 */
[----:B------:R-:W-:Y:S02]  /*5290*/  USEL UR14, URZ, 0x1, UP1 ;  /* 0x00000001ff0e7887 */ /* 0x000fe40008800000 */
[----:B------:R-:W-:Y:S02]  /*52a0*/  USEL UR13, UR13, URZ, UP1 ;  /* 0x000000ff0d0d7287 */ /* 0x000fe40008800000 */
[----:B------:R-:W-:Y:S02]  /*52b0*/  UPLOP3.LUT UP1, UPT, UPT, UPT, UPT, 0x80, 0x8 ;  /* 0x000000000008789c */ /* 0x000fe40003f2f070 */
[----:B------:R-:W-:Y:S01]  /*52c0*/  LOP3.LUT R34, R34, UR14, RZ, 0x3c, !PT ;  /* 0x0000000e22227c12 */ /* 0x000fe2000f8e3cff */
[----:B------:R-:W-:Y:S01]  /*52d0*/  SYNCS.ARRIVE.TRANS64.RED.A1T0 RZ, [UR15], RZ ;  /* 0x000000ffffff79a7 */ /* 0x000fe2000810040f */
[----:B------:R-:W-:Y:S07]  /*52e0*/  @P3 BRA `(.L_x_95) ;  /* 0xfffffff000e43947 */ /* 0x000fee000383ffff */
[----:B------:R-:W-:Y:S01]  /*52f0*/  UIADD3 UR6, UPT, UPT, UR6, 0x68, URZ ;  /* 0x0000006806067890 */ /* 0x000fe2000fffe0ff */
[----:B------:R-:W-:-:S03]  /*5300*/  SHF.L.U32 R3, R34, 0x1f, RZ ;  /* 0x0000001f22037819 */ /* 0x000fc600000006ff */
[----:B------:R-:W-:-:S09]  /*5310*/  ULEA UR4, UR13, UR6, 0x3 ;  /* 0x000000060d047291 */ /* 0x000fd2000f8e18ff */
[----:B------:R-:W1:Y:S02]  /*5320*/  SYNCS.PHASECHK.TRANS64.TRYWAIT P0, [UR4], R3 ;  /* 0x00000003ff0075a7 */ /* 0x000e640008001104 */
[----:B-1----:R-:W-:Y:S05]  /*5330*/  @!P0 BRA `(.L_x_96) ;  /* 0x0000003000088947 */ /* 0x002fea0003800000 */
.L_x_173:
        /* <DEDUP_REMOVED lines=9> */
.L_x_175:
[----:B------:R-:W-:-:S04]  /*53d0*/  UIADD3 UR5, UPT, UPT, UR5, 0x1, URZ ;  /* 0x0000000105057890 */ /* 0x000fc8000fffe0ff */
[----:B------:R-:W-:-:S04]  /*53e0*/  UISETP.NE.AND UP0, UPT, UR5, 0x3, UPT ;  /* 0x000000030500788c */ /* 0x000fc8000bf05270 */
[----:B------:R-:W-:Y:S02]  /*53f0*/  USEL UR4, URZ, 0x1, UP0 ;  /* 0x00000001ff047887 */ /* 0x000fe40008000000 */
[----:B------:R-:W-:-:S04]  /*5400*/  USEL UR5, UR5, URZ, UP0 ;  /* 0x000000ff05057287 */ /* 0x000fc80008000000 */
[----:B------:R-:W-:Y:S01]  /*5410*/  ULEA UR5, UR5, UR6, 0x3 ;  /* 0x0000000605057291 */ /* 0x000fe2000f8e18ff */
[----:B-1----:R-:W-:-:S04]  /*5420*/  LOP3.LUT R3, R34, UR4, RZ, 0x3c, !PT ;  /* 0x0000000422037c12 */ /* 0x002fc8000f8e3cff */
[----:B------:R-:W-:Y:S01]  /*5430*/  SHF.L.U32 R3, R3, 0x1f, RZ ;  /* 0x0000001f03037819 */ /* 0x000fe200000006ff */
[----:B------:R-:W-:-:S07]  /*5440*/  IMAD.U32 R0, RZ, RZ, UR5 ;  /* 0x00000005ff007e24 */ /* 0x000fce000f8e00ff */
.L_x_98:
[----:B-1----:R1:W4:Y:S02]  /*5450*/  SYNCS.PHASECHK.TRANS64.TRYWAIT P0, [R0+URZ], R3 ;  /* 0x00000003000075a7 */ /* 0x00232400080011ff */
[----:B----4-:R-:W-:Y:S05]  /*5460*/  @!P0 NANOSLEEP.SYNCS 0x989680 ;  /* 0x009896800000895d */ /* 0x010fea0003900000 */
[----:B------:R-:W4:Y:S02]  /*5470*/  @!P0 SYNCS.PHASECHK.TRANS64 P0, [R0+URZ], R3 ;  /* 0x00000003000085a7 */ /* 0x000f2400080010ff */
[----:B--2-4-:R-:W-:Y:S05]  /*5480*/  @P0 EXIT ;  /* 0x000000000000094d */ /* 0x014fea0003800000 */
[----:B------:R-:W-:Y:S05]  /*5490*/  BRA `(.L_x_98) ;  /* 0xfffffffc00ec7947 */ /* 0x000fea000383ffff */
.L_x_86:
[----:B------:R-:W-:-:S06]  /*54a0*/  UISETP.GE.AND UP1, UPT, UR10, 0x4, UPT ;  /* 0x000000040a00788c */ /* 0x000fcc000bf26270 */
[----:B------:R-:W-:-:S13]  /*54b0*/  PLOP3.LUT P0, PT, PT, PT, UP1, 0x80, 0x8 ;  /* 0x000000000008781c */ /* 0x000fda0003f0f018 */
[----:B------:R-:W-:Y:S05]  /*54c0*/  @!P0 EXIT ;  /* 0x000000000000894d */ /* 0x000fea0003800000 */
[----:B------:R-:W-:Y:S01]  /*54d0*/  BAR.SYNC.DEFER_BLOCKING 0x6, 0xa0 ;  /* 0x0182800000007b1d */ /* 0x000fe20000010000 */
[----:B------:R-:W-:Y:S01]  /*54e0*/  IMAD.SHL.U32 R4, R70, 0x200000, RZ ;  /* 0x0020000046047824 */ /* 0x000fe200078e00ff */
[----:B------:R-:W-:Y:S01]  /*54f0*/  CS2R R72, SRZ ;  /* 0x0000000000487805 */ /* 0x000fe2000001ff00 */
[C---:B------:R-:W-:Y:S02]  /*5500*/  IMAD.SHL.U32 R69, R74.reuse, 0x10, RZ ;  /* 0x000000104a457824 */ /* 0x040fe400078e00ff */
[----:B------:R-:W-:Y:S01]  /*5510*/  IMAD.U32 R33, R74, 0x10000, RZ ;  /* 0x000100004a217824 */ /* 0x000fe200078e00ff */
[----:B------:R-:W-:Y:S02]  /*5520*/  UMOV UR48, 0x400 ;  /* 0x0000040000307882 */ /* 0x000fe40000000000 */
[----:B------:R-:W1:Y:S01]  /*5530*/  LDC R63, c[0x0][0x370] ;  /* 0x0000dc00ff3f7b82 */ /* 0x000e620000000800 */
[----:B------:R-:W-:Y:S01]  /*5540*/  ULEA UR48, UR37, UR48, 0x18 ;  /* 0x0000003025307291 */ /* 0x000fe2000f8ec0ff */
[----:B------:R-:W-:Y:S01]  /*5550*/  LOP3.LUT R4, R4, 0x200000, RZ, 0xc0, !PT ;  /* 0x0020000004047812 */ /* 0x000fe200078ec0ff */
[----:B------:R-:W-:Y:S01]  /*5560*/  IMAD.SHL.U32 R68, R74, 0x2, RZ ;  /* 0x000000024a447824 */ /* 0x000fe200078e00ff */
[C---:B------:R-:W-:Y:S01]  /*5570*/  LOP3.LUT R5, R69.reuse, 0x40, RZ, 0xc0, !PT ;  /* 0x0000004045057812 */ /* 0x040fe200078ec0ff */
[----:B------:R-:W-:Y:S01]  /*5580*/  IMAD.SHL.U32 R3, R70, 0x200, RZ ;  /* 0x0000020046037824 */ /* 0x000fe200078e00ff */
[----:B------:R-:W-:Y:S01]  /*5590*/  LOP3.LUT R2, R69, 0x5b0, RZ, 0xc0, !PT ;  /* 0x000005b045027812 */ /* 0x000fe200078ec0ff */
[----:B------:R-:W-:Y:S01]  /*55a0*/  IMAD.MOV.U32 R30, RZ, RZ, RZ ;  /* 0x000000ffff1e7224 */ /* 0x000fe200078e00ff */
[----:B------:R-:W2:Y:S01]  /*55b0*/  LDC R28, c[0x0][0xb0c] ;  /* 0x0002c300ff1c7b82 */ /* 0x000ea20000000800 */
[----:B------:R-:W-:Y:S01]  /*55c0*/  LOP3.LUT R33, R4, 0x400000, R33, 0xf8, !PT ;  /* 0x0040000004217812 */ /* 0x000fe200078ef821 */
[----:B------:R-:W-:Y:S01]  /*55d0*/  IMAD.MOV.U32 R78, RZ, RZ, RZ ;  /* 0x000000ffff4e7224 */ /* 0x000fe200078e00ff */
[----:B------:R-:W-:Y:S01]  /*55e0*/  LOP3.LUT R68, R5, 0x8, R68, 0xf8, !PT ;  /* 0x0000000805447812 */ /* 0x000fe200078ef844 */
[----:B------:R-:W3:Y:S01]  /*55f0*/  LDCU.64 UR54, c[0x0][0x348] ;  /* 0x00006900ff3677ac */ /* 0x000ee20008000a00 */
[----:B------:R-:W-:-:S02]  /*5600*/  LOP3.LUT R3, R2, 0x200, R3, 0xf8, !PT ;  /* 0x0000020002037812 */ /* 0x000fc400078ef803 */
[----:B------:R-:W-:Y:S01]  /*5610*/  LOP3.LUT P0, RZ, R69, 0x40, RZ, 0xc0, !PT ;  /* 0x0000004045ff7812 */ /* 0x000fe2000780c0ff */
[----:B------:R-:W4:Y:S01]  /*5620*/  LDC R61, c[0x0][0xb20] ;  /* 0x0002c800ff3d7b82 */ /* 0x000f220000000800 */
[----:B------:R-:W3:Y:S01]  /*5630*/  LDS R0, [UR48+0x140] ;  /* 0x00014030ff007984 */ /* 0x000ee20008000800 */
[----:B------:R-:W-:Y:S01]  /*5640*/  LOP3.LUT R68, R3, R68, RZ, 0xfc, !PT ;  /* 0x0000004403447212 */ /* 0x000fe200078efcff */
[----:B------:R-:W1:Y:S01]  /*5650*/  LDCU.64 UR38, c[0x0][0x888] ;  /* 0x00011100ff2677ac */ /* 0x000e620008000a00 */
[----:B------:R-:W-:Y:S01]  /*5660*/  LOP3.LUT R74, R74, 0x60, RZ, 0xc0, !PT ;  /* 0x000000604a4a7812 */ /* 0x000fe200078ec0ff */
[----:B------:R-:W1:Y:S03]  /*5670*/  LDCU.64 UR44, c[0x0][0x890] ;  /* 0x00011200ff2c77ac */ /* 0x000e660008000a00 */
[----:B------:R-:W1:Y:S01]  /*5680*/  LDC R27, c[0x0][0xb30] ;  /* 0x0002cc00ff1b7b82 */ /* 0x000e620000000800 */
[----:B------:R-:W-:Y:S01]  /*5690*/  UMOV UR51, 0x1 ;  /* 0x0000000100337882 */ /* 0x000fe20000000000 */
[----:B------:R-:W-:Y:S01]  /*56a0*/  UIADD3 UR52, UPT, UPT, UR48, 0x200, URZ ;  /* 0x0000020030347890 */ /* 0x000fe2000fffe0ff */
[----:B------:R-:W-:Y:S01]  /*56b0*/  UMOV UR56, URZ ;  /* 0x000000ff00387c82 */ /* 0x000fe20008000000 */
[----:B------:R-:W-:-:S04]  /*56c0*/  UMOV UR50, URZ ;  /* 0x000000ff00327c82 */ /* 0x000fc80008000000 */
[----:B------:R-:W1:Y:S01]  /*56d0*/  LDC.64 R56, c[0x0][0xb10] ;  /* 0x0002c400ff387b82 */ /* 0x000e620000000a00 */
[----:B------:R-:W-:-:S07]  /*56e0*/  UMOV UR49, URZ ;  /* 0x000000ff00317c82 */ /* 0x000fce0008000000 */
[----:B------:R-:W1:Y:S08]  /*56f0*/  LDC.64 R24, c[0x0][0xb18] ;  /* 0x0002c600ff187b82 */ /* 0x000e700000000a00 */
[----:B------:R-:W1:Y:S08]  /*5700*/  LDC.64 R22, c[0x0][0xb28] ;  /* 0x0002ca00ff167b82 */ /* 0x000e700000000a00 */
[----:B------:R-:W1:Y:S01]  /*5710*/  LDC.64 R54, c[0x0][0x8b0] ;  /* 0x00022c00ff367b82 */ /* 0x000e620000000a00 */
[----:B---3--:R-:W-:Y:S01]  /*5720*/  IMAD.IADD R33, R0, 0x1, R33 ;  /* 0x0000000100217824 */ /* 0x008fe200078e0221 */
[----:B------:R-:W-:-:S06]  /*5730*/  P2R R0, PR, RZ, 0x1 ;  /* 0x00000001ff007803 */ /* 0x000fcc0000000000 */
[----:B------:R-:W3:Y:S08]  /*5740*/  LDC.64 R52, c[0x0][0x8a8] ;  /* 0x00022a00ff347b82 */ /* 0x000ef00000000a00 */
[----:B--2-4-:R-:W1:Y:S02]  /*5750*/  LDC R62, c[0x0][0x374] ;  /* 0x0000dd00ff3e7b82 */ /* 0x014e640000000800 */
.L_x_129:
[----:B------:R-:W-:Y:S02]  /*5760*/  LEA R0, R78, UR48, 0x3 ;  /* 0x000000304e007c11 */ /* 0x000fe4000f8e18ff */
[----:B------:R-:W-:Y:S02]  /*5770*/  SHF.L.U32 R3, R72, 0x1f, RZ ;  /* 0x0000001f48037819 */ /* 0x000fe400000006ff */
[----:B------:R-:W-:Y:S02]  /*5780*/  LEA R16, R78, UR48, 0x4 ;  /* 0x000000304e107c11 */ /* 0x000fe4000f8e20ff */
[----:B------:R-:W2:Y:S02]  /*5790*/  SYNCS.PHASECHK.TRANS64.TRYWAIT P0, [R0+URZ+0x90], R3 ;  /* 0x00009003000075a7 */ /* 0x000ea400080011ff */
[----:B-12---:R-:W-:Y:S05]  /*57a0*/  @!P0 BRA `(.L_x_99) ;  /* 0x0000002c001c8947 */ /* 0x006fea0003800000 */
.L_x_176:
[----:B------:R-:W4:Y:S01]  /*57b0*/  LDC.64 R12, c[0x0][0xb10] ;  /* 0x0002c400ff0c7b82 */ /* 0x000f220000000a00 */
[----:B------:R-:W3:Y:S01]  /*57c0*/  LDS.128 R16, [R16+0x120] ;  /* 0x0001200010107984 */ /* 0x000ee20000000c00 */
[----:B-1----:R-:W-:Y:S01]  /*57d0*/  ISETP.NE.AND P1, PT, R27, 0x1, PT ;  /* 0x000000011b00780c */ /* 0x002fe20003f25270 */
[----:B--2---:R-:W-:Y:S01]  /*57e0*/  VIADD R0, R0, 0xa0 ;  /* 0x000000a000007836 */ /* 0x004fe20000000000 */
[----:B------:R-:W-:Y:S04]  /*57f0*/  ISETP.GE.AND P0, PT, R26, 0x1, PT ;  /* 0x000000011a00780c */ /* 0x000fe80003f06270 */
[----:B------:R-:W1:Y:S01]  /*5800*/  LDC.64 R10, c[0x0][0xb18] ;  /* 0x0002c600ff0a7b82 */ /* 0x000e620000000a00 */
[----:B------:R-:W-:Y:S01]  /*5810*/  PRMT R0, RZ, 0x654, R0 ;  /* 0x00000654ff007816 */ /* 0x000fe20000000000 */
[----:B------:R-:W-:Y:S01]  /*5820*/  @!PT LDS RZ, [RZ] ;  /* 0x00000000fffff984 */ /* 0x000fe20000000800 */
[----:B------:R-:W-:Y:S01]  /*5830*/  @!PT LDS RZ, [RZ] ;  /* 0x00000000fffff984 */ /* 0x000fe20000000800 */
[----:B------:R-:W-:Y:S01]  /*5840*/  @!PT LDS RZ, [RZ] ;  /* 0x00000000fffff984 */ /* 0x000fe20000000800 */
[----:B------:R-:W-:Y:S01]  /*5850*/  @!PT LDS RZ, [RZ] ;  /* 0x00000000fffff984 */ /* 0x000fe20000000800 */
[----:B------:R2:W-:Y:S06]  /*5860*/  MEMBAR.ALL.CTA ;  /* 0x0000000000007992 */ /* 0x0005ec0000008000 */
[----:B--2---:R-:W2:Y:S01]  /*5870*/  FENCE.VIEW.ASYNC.S ;  /* 0x00000000000073c6 */ /* 0x004ea20000000000 */
[----:B------:R-:W1:Y:S08]  /*5880*/  @!P1 LDC R14, c[0x0][0xb20] ;  /* 0x0002c800ff0e9b82 */ /* 0x000e700000000800 */
[----:B------:R-:W1:Y:S01]  /*5890*/  @!P1 LDC R9, c[0x0][0xb0c] ;  /* 0x0002c300ff099b82 */ /* 0x000e620000000800 */
[----:B--2---:R2:W-:Y:S01]  /*58a0*/  SYNCS.ARRIVE.TRANS64.RED.A1T0 RZ, [R0+URZ], RZ ;  /* 0x000000ff00ff79a7 */ /* 0x0045e200081004ff */
[----:B---3--:R-:W-:Y:S04]  /*58b0*/  LOP3.LUT P4, RZ, R18, 0x1, RZ, 0xc0, !PT ;  /* 0x0000000112ff7812 */ /* 0x008fe8000788c0ff */
[----:B------:R-:W-:Y:S09]  /*58c0*/  P2R R75, PR, RZ, 0x10 ;  /* 0x00000010ff4b7803 */ /* 0x000ff20000000000 */
[----:B------:R-:W-:Y:S02]  /*58d0*/  @P4 MOV R31, R16 ;  /* 0x00000010001f4202 */ /* 0x000fe40000000f00 */
[----:B------:R-:W-:Y:S01]  /*58e0*/  @P4 LOP3.LUT R29, R17, 0xffff, RZ, 0xc0, !PT ;  /* 0x0000ffff111d4812 */ /* 0x000fe200078ec0ff */
[----:B--2-4-:R-:W-:Y:S06]  /*58f0*/  @!P0 BRA `(.L_x_100) ;  /* 0x0000000000a48947 */ /* 0x014fec0003800000 */
[----:B------:R-:W-:Y:S01]  /*5900*/  IMAD.HI.U32 R36, R62, R25, RZ ;  /* 0x000000193e247227 */ /* 0x000fe200078e00ff */
[----:B------:R-:W-:Y:S02]  /*5910*/  ISETP.NE.AND P0, PT, R24, 0x1, PT ;  /* 0x000000011800780c */ /* 0x000fe40003f05270 */
[----:B------:R-:W-:Y:S01]  /*5920*/  ISETP.NE.AND P2, PT, R26, 0x1, PT ;  /* 0x000000011a00780c */ /* 0x000fe20003f45270 */
[-C--:B------:R-:W-:Y:S01]  /*5930*/  IMAD.HI.U32 R34, R63, R56.reuse, RZ ;  /* 0x000000383f227227 */ /* 0x080fe200078e00ff */
[----:B------:R-:W-:Y:S02]  /*5940*/  SHF.R.U32.HI R37, RZ, R61, R36 ;  /* 0x0000003dff257219 */ /* 0x000fe40000011624 */
[----:B------:R-:W-:Y:S01]  /*5950*/  ISETP.NE.AND P3, PT, R28, 0x1, PT ;  /* 0x000000011c00780c */ /* 0x000fe20003f65270 */
[----:B------:R-:W-:Y:S01]  /*5960*/  IMAD.HI.U32 R40, R29, R25, RZ ;  /* 0x000000191d287227 */ /* 0x000fe200078e00ff */
[----:B------:R-:W-:Y:S02]  /*5970*/  SHF.R.U32.HI R34, RZ, R57, R34 ;  /* 0x00000039ff227219 */ /* 0x000fe40000011622 */
[----:B------:R-:W-:Y:S01]  /*5980*/  SEL R3, R62, R37, !P0 ;  /* 0x000000253e037207 */ /* 0x000fe20004000000 */
[----:B------:R-:W-:Y:S01]  /*5990*/  IMAD.HI.U32 R38, R31, R56, RZ ;  /* 0x000000381f267227 */ /* 0x000fe200078e00ff */
[----:B------:R-:W-:Y:S03]  /*59a0*/  SEL R7, R63, R34, !P3 ;  /* 0x000000223f077207 */ /* 0x000fe60005800000 */
[-C--:B------:R-:W-:Y:S01]  /*59b0*/  IMAD.HI.U32 R34, R3, R22.reuse, RZ ;  /* 0x0000001603227227 */ /* 0x080fe200078e00ff */
[----:B------:R-:W-:Y:S03]  /*59c0*/  SHF.R.U32.HI R38, RZ, R57, R38 ;  /* 0x00000039ff267219 */ /* 0x000fe60000011626 */
[----:B------:R-:W-:Y:S01]  /*59d0*/  IMAD.HI.U32 R36, R7, R22, RZ ;  /* 0x0000001607247227 */ /* 0x000fe200078e00ff */
[----:B------:R-:W-:Y:S02]  /*59e0*/  @P2 SHF.R.U32.HI R3, RZ, R23, R34 ;  /* 0x00000017ff032219 */ /* 0x000fe40000011622 */
[----:B------:R-:W-:Y:S02]  /*59f0*/  SHF.R.U32.HI R34, RZ, R61, R40 ;  /* 0x0000003dff227219 */ /* 0x000fe40000011628 */
[----:B------:R-:W-:Y:S01]  /*5a00*/  @P2 SHF.R.U32.HI R7, RZ, R23, R36 ;  /* 0x00000017ff072219 */ /* 0x000fe20000011624 */
[C---:B------:R-:W-:Y:S01]  /*5a10*/  IMAD R2, R26.reuse, R3, RZ ;  /* 0x000000031a027224 */ /* 0x040fe200078e02ff */
[----:B------:R-:W-:Y:S02]  /*5a20*/  SEL R5, R29, R34, !P0 ;  /* 0x000000221d057207 */ /* 0x000fe40004000000 */
[----:B------:R-:W-:Y:S01]  /*5a30*/  SEL R3, R31, R38, !P3 ;  /* 0x000000261f037207 */ /* 0x000fe20005800000 */
[----:B------:R-:W-:Y:S01]  /*5a40*/  IMAD R4, R26, R7, RZ ;  /* 0x000000071a047224 */ /* 0x000fe200078e02ff */
[C---:B------:R-:W-:Y:S01]  /*5a50*/  ISETP.GE.AND P0, PT, R5.reuse, R2, PT ;  /* 0x000000020500720c */ /* 0x040fe20003f06270 */
[----:B------:R-:W-:Y:S03]  /*5a60*/  IMAD.HI.U32 R6, R5, R22, RZ ;  /* 0x0000001605067227 */ /* 0x000fe600078e00ff */
[----:B------:R-:W-:Y:S01]  /*5a70*/  ISETP.GE.OR P0, PT, R3, R4, P0 ;  /* 0x000000040300720c */ /* 0x000fe20000706670 */
[----:B------:R-:W-:Y:S01]  /*5a80*/  IMAD.MOV R4, RZ, RZ, -R3 ;  /* 0x000000ffff047224 */ /* 0x000fe200078e0a03 */
[-C--:B------:R-:W-:Y:S03]  /*5a90*/  SHF.R.U32.HI R6, RZ, R23.reuse, R6 ;  /* 0x00000017ff067219 */ /* 0x080fe60000011606 */
[----:B------:R-:W-:Y:S01]  /*5aa0*/  IMAD R31, R28, R4, R31 ;  /* 0x000000041c1f7224 */ /* 0x000fe200078e021f */
[----:B------:R-:W-:Y:S05]  /*5ab0*/  SEL R15, R5, R6, !P2 ;  /* 0x00000006050f7207 */ /* 0x000fea0005000000 */
[----:B------:R-:W-:Y:S02]  /*5ac0*/  IMAD.MOV R6, RZ, RZ, -R15 ;  /* 0x000000ffff067224 */ /* 0x000fe400078e0a0f */
[C---:B------:R-:W-:Y:S04]  /*5ad0*/  @!P0 IMAD.HI.U32 R2, R3.reuse, R22, RZ ;  /* 0x0000001603028227 */ /* 0x040fe800078e00ff */
[----:B------:R-:W-:Y:S01]  /*5ae0*/  IMAD R6, R26, R6, R5 ;  /* 0x000000061a067224 */ /* 0x000fe200078e0205 */
[----:B------:R-:W-:Y:S04]  /*5af0*/  @!P0 SHF.R.U32.HI R2, RZ, R23, R2 ;  /* 0x00000017ff028219 */ /* 0x000fe80000011602 */
[----:B------:R-:W-:Y:S02]  /*5b00*/  @!P0 SEL R0, R3, R2, !P2 ;  /* 0x0000000203008207 */ /* 0x000fe40005000000 */
[----:B------:R-:W-:Y:S02]  /*5b10*/  IADD3 R2, PT, PT, -R5, RZ, RZ ;  /* 0x000000ff05027210 */ /* 0x000fe40007ffe1ff */
[----:B------:R-:W-:Y:S01]  /*5b20*/  @!P0 IADD3 R8, PT, PT, R15, -R0, RZ ;  /* 0x800000000f088210 */ /* 0x000fe20007ffe0ff */
[----:B------:R-:W-:Y:S02]  /*5b30*/  @!P0 IMAD R0, R7, R6, R0 ;  /* 0x0000000607008224 */ /* 0x000fe400078e0200 */
[----:B------:R-:W-:Y:S02]  /*5b40*/  IMAD R29, R24, R2, R29 ;  /* 0x00000002181d7224 */ /* 0x000fe400078e021d */
[----:B------:R-:W-:Y:S02]  /*5b50*/  @!P0 IMAD R5, R8, R26, R3 ;  /* 0x0000001a08058224 */ /* 0x000fe400078e0203 */
[----:B------:R-:W-:Y:S04]  /*5b60*/  @!P0 IMAD.MOV.U32 R3, RZ, RZ, R0 ;  /* 0x000000ffff038224 */ /* 0x000fe800078e0000 */
[----:B------:R-:W-:Y:S02]  /*5b70*/  IMAD R31, R3, R28, R31 ;  /* 0x0000001c031f7224 */ /* 0x000fe400078e021f */
[----:B------:R-:W-:Y:S07]  /*5b80*/  IMAD R29, R5, R24, R29 ;  /* 0x00000018051d7224 */ /* 0x000fee00078e021d */
.L_x_100:
[----:B-1----:R-:W-:Y:S01]  /*5b90*/  @!P1 ISETP.NE.AND P0, PT, R10, 0x1, PT ;  /* 0x000000010a00980c */ /* 0x002fe20003f05270 */
[----:B------:R-:W-:Y:S01]  /*5ba0*/  @!P1 IMAD.HI.U32 R0, R31, R12, RZ ;  /* 0x0000000c1f009227 */ /* 0x000fe200078e00ff */
[----:B------:R-:W-:Y:S01]  /*5bb0*/  @!P1 ISETP.NE.AND P2, PT, R9, 0x1, PT ;  /* 0x000000010900980c */ /* 0x000fe20003f45270 */
[----:B------:R-:W-:Y:S01]  /*5bc0*/  ULOP3.LUT UP0, URZ, UR52, 0x90, URZ, 0xc0, !UPT ;  /* 0x0000009034ff7892 */ /* 0x000fe2000f80c0ff */
[----:B------:R-:W-:Y:S01]  /*5bd0*/  R2UR UR42, R21 ;  /* 0x00000000152a72ca */ /* 0x000fe200000e0000 */
[----:B------:R-:W-:Y:S01]  /*5be0*/  @!P1 IMAD.HI.U32 R3, R29, R11, RZ ;  /* 0x0000000b1d039227 */ /* 0x000fe200078e00ff */
[----:B------:R-:W-:Y:S02]  /*5bf0*/  @!P1 SHF.R.U32.HI R0, RZ, R13, R0 ;  /* 0x0000000dff009219 */ /* 0x000fe40000011600 */
[----:B------:R-:W-:Y:S01]  /*5c00*/  R2UR UR41, R20 ;  /* 0x00000000142972ca */ /* 0x000fe200000e0000 */
[----:B------:R-:W-:Y:S01]  /*5c10*/  VIADD R78, R78, 0x1 ;  /* 0x000000014e4e7836 */ /* 0x000fe20000000000 */
[----:B------:R-:W-:Y:S02]  /*5c20*/  @!P1 SHF.R.U32.HI R2, RZ, R14, R3 ;  /* 0x0000000eff029219 */ /* 0x000fe40000011603 */
[----:B------:R-:W-:Y:S02]  /*5c30*/  @!P1 SEL R3, R31, R0, !P2 ;  /* 0x000000001f039207 */ /* 0x000fe40005000000 */
[----:B------:R-:W-:Y:S02]  /*5c40*/  @!P1 SEL R2, R29, R2, !P0 ;  /* 0x000000021d029207 */ /* 0x000fe40004000000 */
[----:B------:R-:W-:Y:S01]  /*5c50*/  @P4 SHF.R.U32.HI R71, RZ, 0x10, R17 ;  /* 0x00000010ff474819 */ /* 0x000fe20000011611 */
[----:B------:R-:W-:Y:S02]  /*5c60*/  USHF.L.U32 UR42, UR42, 0x6, URZ ;  /* 0x000000062a2a7899 */ /* 0x000fe400080006ff */
[----:B------:R-:W-:Y:S02]  /*5c70*/  @!P1 IMAD.IADD R0, R2, 0x1, -R3 ;  /* 0x0000000102009824 */ /* 0x000fe400078e0a03 */
[----:B------:R-:W-:Y:S01]  /*5c80*/  @!P1 IMAD.IADD R2, R3, 0x1, -R2 ;  /* 0x0000000103029824 */ /* 0x000fe200078e0a02 */
[----:B------:R-:W-:Y:S01]  /*5c90*/  USHF.L.U32 UR41, UR41, 0x6, URZ ;  /* 0x0000000629297899 */ /* 0x000fe200080006ff */
[----:B------:R-:W-:Y:S02]  /*5ca0*/  @!P1 IMAD R31, R0, R9, R31 ;  /* 0x00000009001f9224 */ /* 0x000fe400078e021f */
[----:B------:R-:W-:Y:S01]  /*5cb0*/  @!P1 IMAD R29, R2, R10, R29 ;  /* 0x0000000a021d9224 */ /* 0x000fe200078e021d */
[----:B------:R-:W-:Y:S08]  /*5cc0*/  BRA.U !UP0, `(.L_x_101) ;  /* 0x00000001087c7547 */ /* 0x000ff0000b800000 */
[----:B------:R-:W1:Y:S01]  /*5cd0*/  LDCU.64 UR8, c[0x4][0x80] ;  /* 0x01001000ff0877ac */ /* 0x000e620008000a00 */
[----:B------:R-:W-:Y:S01]  /*5ce0*/  MOV R2, 0x0 ;  /* 0x0000000000027802 */ /* 0x000fe20000000f00 */
[----:B------:R-:W-:Y:S02]  /*5cf0*/  HFMA2 R12, -RZ, RZ, 0, 5.9604644775390625e-08 ;  /* 0x00000001ff0c7431 */ /* 0x000fe400000001ff */
[----:B------:R-:W-:Y:S01]  /*5d00*/  IMAD.MOV.U32 R8, RZ, RZ, 0x70 ;  /* 0x00000070ff087424 */ /* 0x000fe200078e00ff */
[----:B------:R2:W3:Y:S01]  /*5d10*/  LDC.64 R14, c[0x4][R2] ;  /* 0x01000000020e7b82 */ /* 0x0004e20000000a00 */
[----:B------:R-:W4:Y:S01]  /*5d20*/  LDCU.64 UR6, c[0x4][0x88] ;  /* 0x01001100ff0677ac */ /* 0x000f220008000a00 */
[----:B------:R-:W-:Y:S01]  /*5d30*/  IMAD.MOV.U32 R13, RZ, RZ, RZ ;  /* 0x000000ffff0d7224 */ /* 0x000fe200078e00ff */
[----:B------:R-:W2:Y:S01]  /*5d40*/  LDCU.64 UR4, c[0x4][0x8] ;  /* 0x01000100ff0477ac */ /* 0x000ea20008000a00 */
[----:B-1----:R-:W-:Y:S01]  /*5d50*/  MOV R5, UR9 ;  /* 0x0000000900057c02 */ /* 0x002fe20008000f00 */
[----:B------:R-:W-:Y:S01]  /*5d60*/  IMAD.U32 R4, RZ, RZ, UR8 ;  /* 0x00000008ff047e24 */ /* 0x000fe2000f8e00ff */
[----:B----4-:R-:W-:Y:S01]  /*5d70*/  MOV R7, UR7 ;  /* 0x0000000700077c02 */ /* 0x010fe20008000f00 */
[----:B------:R-:W-:Y:S01]  /*5d80*/  IMAD.U32 R6, RZ, RZ, UR6 ;  /* 0x00000006ff067e24 */ /* 0x000fe2000f8e00ff */
[----:B--2---:R-:W-:Y:S01]  /*5d90*/  MOV R11, UR5 ;  /* 0x00000005000b7c02 */ /* 0x004fe20008000f00 */
[----:B------:R-:W-:Y:S02]  /*5da0*/  IMAD.U32 R10, RZ, RZ, UR4 ;  /* 0x00000004ff0a7e24 */ /* 0x000fe4000f8e00ff */
[----:B------:R-:W-:Y:S07]  /*5db0*/  LEPC R20, `(.L_x_102) ;  /* 0x000000001014794e */ /* 0x000fee0000000000 */
[----:B---3-5:R-:W-:Y:S05]  /*5dc0*/  CALL.ABS.NOINC R14 ;  /* 0x000000000e007343 */ /* 0x028fea0003c00000 */
.L_x_102:
[----:B------:R-:W1:Y:S01]  /*5dd0*/  LDCU.64 UR8, c[0x4][0x80] ;  /* 0x01001000ff0877ac */ /* 0x000e620008000a00 */
[----:B------:R-:W2:Y:S01]  /*5de0*/  LDC.64 R2, c[0x4][R2] ;  /* 0x0100000002027b82 */ /* 0x000ea20000000a00 */
[----:B------:R-:W-:Y:S02]  /*5df0*/  HFMA2 R12, -RZ, RZ, 0, 5.9604644775390625e-08 ;  /* 0x00000001ff0c7431 */ /* 0x000fe400000001ff */
[----:B------:R-:W-:Y:S02]  /*5e00*/  IMAD.MOV.U32 R8, RZ, RZ, 0x70 ;  /* 0x00000070ff087424 */ /* 0x000fe400078e00ff */
[----:B------:R-:W-:Y:S01]  /*5e10*/  IMAD.MOV.U32 R13, RZ, RZ, RZ ;  /* 0x000000ffff0d7224 */ /* 0x000fe200078e00ff */
[----:B------:R-:W3:Y:S01]  /*5e20*/  LDCU.64 UR6, c[0x4][0x88] ;  /* 0x01001100ff0677ac */ /* 0x000ee20008000a00 */
[----:B------:R-:W4:Y:S01]  /*5e30*/  LDCU.64 UR4, c[0x4][0x8] ;  /* 0x01000100ff0477ac */ /* 0x000f220008000a00 */
[----:B-1----:R-:W-:Y:S02]  /*5e40*/  MOV R4, UR8 ;  /* 0x0000000800047c02 */ /* 0x002fe40008000f00 */
[----:B------:R-:W-:Y:S02]  /*5e50*/  MOV R5, UR9 ;  /* 0x0000000900057c02 */ /* 0x000fe40008000f00 */
[----:B---3--:R-:W-:Y:S01]  /*5e60*/  MOV R7, UR7 ;  /* 0x0000000700077c02 */ /* 0x008fe20008000f00 */
[----:B------:R-:W-:Y:S01]  /*5e70*/  IMAD.U32 R6, RZ, RZ, UR6 ;  /* 0x00000006ff067e24 */ /* 0x000fe2000f8e00ff */
[----:B----4-:R-:W-:Y:S01]  /*5e80*/  MOV R11, UR5 ;  /* 0x00000005000b7c02 */ /* 0x010fe20008000f00 */
[----:B------:R-:W-:Y:S02]  /*5e90*/  IMAD.U32 R10, RZ, RZ, UR4 ;  /* 0x00000004ff0a7e24 */ /* 0x000fe4000f8e00ff */
[----:B------:R-:W-:Y:S07]  /*5ea0*/  LEPC R20, `(.L_x_101) ;  /* 0x000000001014794e */ /* 0x000fee0000000000 */
[----:B--2---:R-:W-:Y:S05]  /*5eb0*/  CALL.ABS.NOINC R2 ;  /* 0x0000000002007343 */ /* 0x004fea0003c00000 */
.L_x_101:
[----:B------:R-:W-:Y:S01]  /*5ec0*/  ISETP.NE.U32.AND P4, PT, R54, RZ, PT ;  /* 0x000000ff3600720c */ /* 0x000fe20003f85070 */
[----:B------:R-:W-:Y:S01]  /*5ed0*/  UISETP.NE.AND UP2, UPT, UR53, URZ, UPT ;  /* 0x000000ff3500728c */ /* 0x000fe2000bf45270 */
[----:B------:R-:W-:Y:S01]  /*5ee0*/  ISETP.NE.U32.AND P2, PT, RZ, UR38, PT ;  /* 0x00000026ff007c0c */ /* 0x000fe2000bf45070 */
[----:B------:R-:W-:Y:S01]  /*5ef0*/  UISETP.NE.U32.AND UP1, UPT, UR44, URZ, UPT ;  /* 0x000000ff2c00728c */ /* 0x000fe2000bf25070 */
[----:B------:R-:W-:Y:S01]  /*5f00*/  ISETP.NE.AND.EX P4, PT, R55, RZ, PT, P4 ;  /* 0x000000ff3700720c */ /* 0x000fe20003f85340 */
[----:B------:R-:W-:Y:S01]  /*5f10*/  UPLOP3.LUT UP0, UPT, UPT, UPT, UPT, 0x40, 0x4 ;  /* 0x000000000004789c */ /* 0x000fe20003f0e870 */
[----:B------:R-:W-:Y:S01]  /*5f20*/  ISETP.NE.AND.EX P2, PT, RZ, UR39, PT, P2 ;  /* 0x00000027ff007c0c */ /* 0x000fe2000bf45320 */
[----:B------:R-:W-:Y:S01]  /*5f30*/  UISETP.NE.AND.EX UP1, UPT, UR45, URZ, UPT, UP1 ;  /* 0x000000ff2d00728c */ /* 0x000fe2000bf25310 */
[----:B------:R-:W-:Y:S04]  /*5f40*/  PLOP3.LUT P1, PT, PT, PT, UP2, 0x80, 0x8 ;  /* 0x000000000008781c */ /* 0x000fe80003f2f028 */
[----:B------:R-:W-:Y:S06]  /*5f50*/  @UP2 UPLOP3.LUT UP0, UPT, UPT, UPT, UP1, 0x80, 0x8 ;  /* 0x000000000008289c */ /* 0x000fec0003f0f010 */
[----:B------:R-:W-:Y:S01]  /*5f60*/  PLOP3.LUT P0, PT, PT, PT, UP0, 0x80, 0x8 ;  /* 0x000000000008781c */ /* 0x000fe20003f0f008 */
[----:B------:R-:W-:Y:S01]  /*5f70*/  @!UPT UIADD3 URZ, UPT, UPT, URZ, URZ, URZ ;  /* 0x000000fffffff290 */ /* 0x000fe2000fffe0ff */
[----:B------:R-:W-:Y:S11]  /*5f80*/  BRA.U !UP1, `(.L_x_103) ;  /* 0x0000000109387547 */ /* 0x000ff6000b800000 */
[----:B------:R-:W-:Y:S01]  /*5f90*/  UISETP.NE.U32.AND UP0, UPT, UR38, URZ, UPT ;  /* 0x000000ff2600728c */ /* 0x000fe2000bf05070 */
[----:B------:R-:W-:Y:S02]  /*5fa0*/  HFMA2 R0, -RZ, RZ, 0, 5.9604644775390625e-08 ;  /* 0x00000001ff007431 */ /* 0x000fe400000001ff */
[----:B------:R-:W-:Y:S01]  /*5fb0*/  IMAD.MOV.U32 R59, RZ, RZ, 0x1 ;  /* 0x00000001ff3b7424 */ /* 0x000fe200078e00ff */
[----:B------:R-:W-:Y:S06]  /*5fc0*/  UISETP.NE.AND.EX UP0, UPT, UR39, URZ, UPT, UP0 ;  /* 0x000000ff2700728c */ /* 0x000fec000bf05300 */
[----:B------:R-:W-:Y:S05]  /*5fd0*/  PLOP3.LUT P3, PT, PT, PT, UP0, 0x80, 0x8 ;  /* 0x000000000008781c */ /* 0x000fea0003f6f008 */
[----:B------:R-:W1:Y:S01]  /*5fe0*/  @UP0 LDCU.64 UR6, c[0x0][0x888] ;  /* 0x00011100ff0607ac */ /* 0x000e620008000a00 */
[----:B------:R-:W-:Y:S07]  /*5ff0*/  @UP0 UIMAD UR4, UR36, UR44, URZ ;  /* 0x0000002c240402a4 */ /* 0x000fee000f8e02ff */
[----:B------:R-:W-:Y:S01]  /*6000*/  @!P3 PRMT R59, R0, 0x7610, R59 ;  /* 0x00007610003bb816 */ /* 0x000fe2000000003b */
[----:B-1----:R-:W-:Y:S03]  /*6010*/  @UP0 UIMAD.WIDE UR6, UR4, 0x4, UR6 ;  /* 0x00000004040608a5 */ /* 0x002fe6000f8e0206 */
[----:B------:R-:W1:Y:S03]  /*6020*/  @!UP0 LDCU UR4, c[0x0][0x880] ;  /* 0x00011000ff0487ac */ /* 0x000e660008000800 */
[----:B------:R-:W-:Y:S01]  /*6030*/  IMAD.U32 R2, RZ, RZ, UR6 ;  /* 0x00000006ff027e24 */ /* 0x000fe2000f8e00ff */
[----:B------:R-:W-:Y:S05]  /*6040*/  MOV R3, UR7 ;  /* 0x0000000700037c02 */ /* 0x000fea0008000f00 */
[----:B-----5:R2:W5:Y:S02]  /*6050*/  @P3 LDG.E R35, desc[UR46][R2.64] ;  /* 0x0000002e02233981 */ /* 0x020564000c1e1900 */
[----:B-12---:R-:W-:Y:S02]  /*6060*/  @!P3 IMAD.U32 R35, RZ, RZ, UR4 ;  /* 0x00000004ff23be24 */ /* 0x006fe4000f8e00ff */
.L_x_103:
[----:B------:R-:W-:Y:S05]  /*6070*/  @!P4 BRA `(.L_x_104) ;  /* 0x000000000020c947 */ /* 0x000fea0003800000 */
[----:B------:R-:W-:Y:S04]  /*6080*/  ISETP.NE.U32.AND P3, PT, R52, RZ, PT ;  /* 0x000000ff3400720c */ /* 0x000fe80003f65070 */
[----:B------:R-:W-:Y:S11]  /*6090*/  ISETP.NE.AND.EX P3, PT, R53, RZ, PT, P3 ;  /* 0x000000ff3500720c */ /* 0x000ff60003f65330 */
[----:B------:R-:W-:Y:S02]  /*60a0*/  @!UPT UIADD3 URZ, UPT, UPT, URZ, URZ, URZ ;  /* 0x000000fffffff290 */ /* 0x000fe4000fffe0ff */
[----:B------:R-:W1:Y:S01]  /*60b0*/  @P3 LDC.64 R2, c[0x0][0x8a8] ;  /* 0x00022a00ff023b82 */ /* 0x000e620000000a00 */
[----:B------:R-:W-:Y:S04]  /*60c0*/  @P3 IMAD R0, R54, UR36, RZ ;  /* 0x0000002436003c24 */ /* 0x000fe8000f8e02ff */
[----:B-1----:R-:W-:Y:S05]  /*60d0*/  @P3 IMAD.WIDE R2, R0, 0x4, R2 ;  /* 0x0000000400023825 */ /* 0x002fea00078e0202 */
[----:B-----5:R1:W5:Y:S02]  /*60e0*/  @P3 LDG.E R32, desc[UR46][R2.64] ;  /* 0x0000002e02203981 */ /* 0x020364000c1e1900 */
[----:B-1----:R-:W2:Y:S02]  /*60f0*/  @!P3 LDC R32, c[0x0][0x8a0] ;  /* 0x00022800ff20bb82 */ /* 0x002ea40000000800 */
.L_x_104:
[----:B-----5:R-:W-:Y:S01]  /*6100*/  FSETP.NEU.AND P3, PT, R35, RZ, PT ;  /* 0x000000ff2300720b */ /* 0x020fe20003f6d000 */
[----:B------:R-:W-:Y:S01]  /*6110*/  ULOP3.LUT UR4, UR51, 0x1, URZ, 0x3c, !UPT ;  /* 0x0000000133047892 */ /* 0x000fe2000f8e3cff */
[----:B------:R-:W-:Y:S01]  /*6120*/  SEL R5, RZ, 0xffffffff, P2 ;  /* 0xffffffffff057807 */ /* 0x000fe20001000000 */
[----:B------:R-:W-:Y:S01]  /*6130*/  IMAD.U32 R38, RZ, RZ, UR56 ;  /* 0x00000038ff267e24 */ /* 0x000fe2000f8e00ff */
[----:B------:R-:W-:Y:S01]  /*6140*/  @P1 LOP3.LUT P2, RZ, R59, 0xff, RZ, 0xc0, !PT ;  /* 0x000000ff3bff1812 */ /* 0x000fe2000784c0ff */
[----:B------:R-:W-:Y:S01]  /*6150*/  IMAD.SHL.U32 R81, R68, 0x2, RZ ;  /* 0x0000000244517824 */ /* 0x000fe200078e00ff */
[----:B------:R-:W-:Y:S01]  /*6160*/  @P1 SEL R2, RZ, 0xffffffff, P3 ;  /* 0xffffffffff021807 */ /* 0x000fe20001800000 */
[----:B------:R-:W-:Y:S01]  /*6170*/  IMAD.U32 R83, RZ, RZ, UR4 ;  /* 0x00000004ff537e24 */ /* 0x000fe2000f8e00ff */
[----:B------:R-:W-:Y:S01]  /*6180*/  LEA R76, R30, UR48, 0x3 ;  /* 0x000000301e4c7c11 */ /* 0x000fe2000f8e18ff */
[----:B------:R-:W-:Y:S01]  /*6190*/  IMAD.SHL.U32 R38, R38, 0x1000, RZ ;  /* 0x0000100026267824 */ /* 0x000fe200078e00ff */
[----:B------:R-:W-:Y:S01]  /*61a0*/  @P0 SEL R2, R5, R2, !P2 ;  /* 0x0000000205020207 */ /* 0x000fe20005000000 */
[----:B------:R-:W-:Y:S01]  /*61b0*/  BSSY B1, `(.L_x_105) ;  /* 0x0000035000017945 */ /* 0x000fe20003800000 */
[----:B------:R-:W-:Y:S01]  /*61c0*/  SHF.L.U32 R3, R73, 0x1f, RZ ;  /* 0x0000001f49037819 */ /* 0x000fe200000006ff */
[----:B------:R-:W-:Y:S01]  /*61d0*/  IMAD.MOV.U32 R82, RZ, RZ, 0x1 ;  /* 0x00000001ff527424 */ /* 0x000fe200078e00ff */
[----:B------:R-:W-:Y:S01]  /*61e0*/  @P1 LOP3.LUT R2, R2, 0x1, RZ, 0xc0, !PT ;  /* 0x0000000102021812 */ /* 0x000fe200078ec0ff */
[----:B------:R-:W-:Y:S01]  /*61f0*/  IMAD R34, R30, 0x20, R33 ;  /* 0x000000201e227824 */ /* 0x000fe200078e0221 */
[----:B------:R-:W-:Y:S01]  /*6200*/  PLOP3.LUT P2, PT, PT, PT, UP1, 0x80, 0x8 ;  /* 0x000000000008781c */ /* 0x000fe20003f4f018 */
[----:B------:R-:W-:Y:S01]  /*6210*/  IMAD.U32 R80, RZ, RZ, UR56 ;  /* 0x00000038ff507e24 */ /* 0x000fe2000f8e00ff */
[----:B------:R-:W-:Y:S01]  /*6220*/  ISETP.NE.U32.OR P5, PT, R2, 0x1, !P1 ;  /* 0x000000010200780c */ /* 0x000fe20004fa5470 */
[----:B------:R-:W-:Y:S01]  /*6230*/  IMAD.U32 R2, RZ, RZ, UR56 ;  /* 0x00000038ff027e24 */ /* 0x000fe2000f8e00ff */
[----:B------:R-:W-:Y:S02]  /*6240*/  CS2R R50, SRZ ;  /* 0x0000000000327805 */ /* 0x000fe4000001ff00 */
[----:B------:R-:W-:Y:S02]  /*6250*/  CS2R R48, SRZ ;  /* 0x0000000000307805 */ /* 0x000fe4000001ff00 */
[----:B------:R-:W-:Y:S02]  /*6260*/  P2R R79, PR, RZ, 0x20 ;  /* 0x00000020ff4f7803 */ /* 0x000fe40000000000 */
[----:B------:R-:W-:Y:S02]  /*6270*/  CS2R R42, SRZ ;  /* 0x00000000002a7805 */ /* 0x000fe4000001ff00 */
[----:B------:R-:W-:Y:S02]  /*6280*/  LEA R0, R2, UR48, 0x3 ;  /* 0x0000003002007c11 */ /* 0x000fe4000f8e18ff */
[----:B------:R-:W-:Y:S02]  /*6290*/  CS2R R40, SRZ ;  /* 0x0000000000287805 */ /* 0x000fe4000001ff00 */
[----:B------:R-:W-:Y:S02]  /*62a0*/  SEL R2, RZ, 0xffffffff, P3 ;  /* 0xffffffffff027807 */ /* 0x000fe40001800000 */
[----:B------:R-:W-:Y:S02]  /*62b0*/  LOP3.LUT P3, R77, R59, 0xff, RZ, 0xc0, !PT ;  /* 0x000000ff3b4d7812 */ /* 0x000fe4000786c0ff */
[----:B------:R-:W-:Y:S02]  /*62c0*/  IADD3 R39, PT, PT, R38, UR48, R81 ;  /* 0x0000003026277c10 */ /* 0x000fe4000fffe051 */
[----:B------:R-:W-:Y:S02]  /*62d0*/  @P5 SHF.L.U32 R7, R83, 0x1f, RZ ;  /* 0x0000001f53075819 */ /* 0x000fe400000006ff */
[----:B------:R-:W-:Y:S02]  /*62e0*/  @P2 SEL R2, R5, R2, !P3 ;  /* 0x0000000205022207 */ /* 0x000fe40005800000 */
[----:B------:R-:W1:Y:S02]  /*62f0*/  @P5 SYNCS.PHASECHK.TRANS64.TRYWAIT P1, [R0+URZ+0x50], R7 ;  /* 0x00005007000055a7 */ /* 0x000e6400080211ff */
[----:B------:R-:W-:Y:S04]  /*6300*/  LOP3.LUT R2, R2, 0x1, RZ, 0xc0, !PT ;  /* 0x0000000102027812 */ /* 0x000fe800078ec0ff */
[----:B------:R-:W-:Y:S04]  /*6310*/  ISETP.NE.U32.AND P4, PT, R2, 0x1, PT ;  /* 0x000000010200780c */ /* 0x000fe80003f85070 */
[----:B------:R-:W-:Y:S01]  /*6320*/  P2R R85, PR, RZ, 0x10 ;  /* 0x00000010ff557803 */ /* 0x000fe20000000000 */
[----:B------:R3:W4:Y:S01]  /*6330*/  SYNCS.PHASECHK.TRANS64.TRYWAIT P0, [R76+URZ+0xb0], R3 ;  /* 0x0000b0034c0075a7 */ /* 0x00072200080011ff */
[----:B-1----:R-:W-:Y:S01]  /*6340*/  @P5 SEL R82, RZ, 0x1, !P1 ;  /* 0x00000001ff525807 */ /* 0x002fe20004800000 */
[----:B---3--:R-:W-:Y:S06]  /*6350*/  @!P5 BRA `(.L_x_106) ;  /* 0x000000000068d947 */ /* 0x008fec0003800000 */
[----:B------:R-:W-:Y:S01]  /*6360*/  LOP3.LUT P5, RZ, R69, 0x40, RZ, 0xc0, !PT ;  /* 0x0000004045ff7812 */ /* 0x000fe200078ac0ff */
[C---:B------:R-:W-:Y:S01]  /*6370*/  VIADD R4, R39.reuse, 0x200 ;  /* 0x0000020027047836 */ /* 0x040fe20000000000 */
[----:B------:R-:W-:Y:S01]  /*6380*/  ISETP.NE.AND P2, PT, R82, RZ, PT ;  /* 0x000000ff5200720c */ /* 0x000fe20003f45270 */
[----:B------:R-:W-:Y:S01]  /*6390*/  BSSY B0, `(.L_x_107) ;  /* 0x000000d000007945 */ /* 0x000fe20003800000 */
[----:B------:R-:W-:Y:S01]  /*63a0*/  PLOP3.LUT P1, PT, PT, PT, PT, 0x8, 0x80 ;  /* 0x000000000080781c */ /* 0x000fe20003f2e170 */
[----:B------:R-:W-:Y:S01]  /*63b0*/  @P4 VIADD R2, R39, 0x210 ;  /* 0x0000021027024836 */ /* 0x000fe20000000000 */
[----:B------:R-:W-:Y:S02]  /*63c0*/  @P4 PLOP3.LUT P1, PT, P5, PT, PT, 0x80, 0x8 ;  /* 0x000000000008481c */ /* 0x000fe40002f2f070 */
[----:B------:R-:W-:Y:S02]  /*63d0*/  CS2R R50, SRZ ;  /* 0x0000000000327805 */ /* 0x000fe4000001ff00 */
[----:B------:R-:W-:Y:S02]  /*63e0*/  CS2R R48, SRZ ;  /* 0x0000000000307805 */ /* 0x000fe4000001ff00 */
[----:B------:R-:W-:Y:S02]  /*63f0*/  CS2R R42, SRZ ;  /* 0x00000000002a7805 */ /* 0x000fe4000001ff00 */
[----:B------:R-:W-:Y:S05]  /*6400*/  CS2R R40, SRZ ;  /* 0x0000000000287805 */ /* 0x000fea000001ff00 */
[----:B------:R-:W-:Y:S01]  /*6410*/  @P1 VIADD R2, R4, 0xfffffff0 ;  /* 0xfffffff004021836 */ /* 0x000fe20000000000 */
[----:B------:R-:W-:Y:S06]  /*6420*/  @P2 BRA `(.L_x_108) ;  /* 0x00000000000c2947 */ /* 0x000fec0003800000 */
[----:B------:R-:W-:Y:S04]  /*6430*/  SHF.L.U32 R5, R83, 0x1f, RZ ;  /* 0x0000001f53057819 */ /* 0x000fe800000006ff */
[----:B------:R-:W1:Y:S02]  /*6440*/  SYNCS.PHASECHK.TRANS64.TRYWAIT P1, [R0+URZ+0x50], R5 ;  /* 0x00005005000075a7 */ /* 0x000e6400080211ff */
[----:B-1----:R-:W-:Y:S05]  /*6450*/  @!P1 BRA `(.L_x_109) ;  /* 0x0000002000049947 */ /* 0x002fea0003800000 */
.L_x_108:
[----:B------:R-:W-:Y:S05]  /*6460*/  BSYNC B0 ;  /* 0x0000000000007941 */ /* 0x000fea0003800000 */
.L_x_107:
[----:B------:R-:W-:Y:S01]  /*6470*/  UIADD3 UR5, UPT, UPT, UR56, 0x1, URZ ;  /* 0x0000000138057890 */ /* 0x000fe2000fffe0ff */
[----:B------:R-:W-:Y:S03]  /*6480*/  ISETP.NE.AND P1, PT, R85, RZ, PT ;  /* 0x000000ff5500720c */ /* 0x000fe60003f25270 */
[----:B------:R-:W-:Y:S04]  /*6490*/  UISETP.NE.AND UP0, UPT, UR5, 0x3, UPT ;  /* 0x000000030500788c */ /* 0x000fe8000bf05270 */
[----:B------:R-:W-:Y:S02]  /*64a0*/  USEL UR4, URZ, 0x1, UP0 ;  /* 0x00000001ff047887 */ /* 0x000fe40008000000 */
[----:B------:R-:W-:Y:S04]  /*64b0*/  USEL UR5, UR5, URZ, UP0 ;  /* 0x000000ff05057287 */ /* 0x000fe80008000000 */
[----:B------:R3:W1:Y:S01]  /*64c0*/  @P1 LDS.128 R48, [R2] ;  /* 0x0000000002301984 */ /* 0x0006620000000c00 */
[----:B------:R-:W-:Y:S01]  /*64d0*/  LOP3.LUT R83, R83, UR4, RZ, 0x3c, !PT ;  /* 0x0000000453537c12 */ /* 0x000fe2000f8e3cff */
[----:B------:R-:W-:Y:S02]  /*64e0*/  IMAD.U32 R80, RZ, RZ, UR5 ;  /* 0x00000005ff507e24 */ /* 0x000fe4000f8e00ff */
[----:B------:R3:W1:Y:S04]  /*64f0*/  @P1 LDS.128 R40, [R39+0x200] ;  /* 0x0002000027281984 */ /* 0x0006680000000c00 */
.L_x_106:
[----:B------:R-:W-:Y:S05]  /*6500*/  BSYNC B1 ;  /* 0x0000000000017941 */ /* 0x000fea0003800000 */
.L_x_105:
[----:B-1----:R-:W-:Y:S04]  /*6510*/  SHF.R.U32.HI R5, RZ, 0x15, R34 ;  /* 0x00000015ff057819 */ /* 0x002fe80000011622 */
[----:B------:R-:W-:Y:S01]  /*6520*/  LOP3.LUT P1, RZ, R5, 0x3, R70, 0x48, !PT ;  /* 0x0000000305ff7812 */ /* 0x000fe20007824846 */
[----:B------:R-:W-:Y:S01]  /*6530*/  @!UPT UIADD3 URZ, UPT, UPT, URZ, URZ, URZ ;  /* 0x000000fffffff290 */ /* 0x000fe2000fffe0ff */
[----:B----4-:R-:W-:Y:S11]  /*6540*/  @P0 BRA `(.L_x_110) ;  /* 0x0000000000080947 */ /* 0x010ff60003800000 */
[----:B------:R-:W1:Y:S02]  /*6550*/  SYNCS.PHASECHK.TRANS64.TRYWAIT P0, [R76+URZ+0xb0], R3 ;  /* 0x0000b0034c0075a7 */ /* 0x000e6400080011ff */
[----:B-1----:R-:W-:Y:S05]  /*6560*/  @!P0 BRA `(.L_x_111) ;  /* 0x0000001c00d48947 */ /* 0x002fea0003800000 */
.L_x_110:
[----:B------:R-:W-:Y:S05]  /*6570*/  @!P1 BRA `(.L_x_112) ;  /* 0x0000000000409947 */ /* 0x000fea0003800000 */
[----:B------:R-:W4:Y:S01]  /*6580*/  LDCU.64 UR8, c[0x4][0x70] ;  /* 0x01000e00ff0877ac */ /* 0x000f220008000a00 */
[----:B-1----:R-:W-:Y:S01]  /*6590*/  MOV R3, 0x0 ;  /* 0x0000000000037802 */ /* 0x002fe20000000f00 */
[----:B------:R-:W-:Y:S02]  /*65a0*/  HFMA2 R12, -RZ, RZ, 0, 5.9604644775390625e-08 ;  /* 0x00000001ff0c7431 */ /* 0x000fe400000001ff */
[----:B------:R-:W-:Y:S02]  /*65b0*/  IMAD.MOV.U32 R8, RZ, RZ, 0x192 ;  /* 0x00000192ff087424 */ /* 0x000fe400078e00ff */
[----:B------:R-:W-:Y:S01]  /*65c0*/  IMAD.MOV.U32 R13, RZ, RZ, RZ ;  /* 0x000000ffff0d7224 */ /* 0x000fe200078e00ff */
[----:B------:R-:W1:Y:S01]  /*65d0*/  LDCU.64 UR6, c[0x4][0x78] ;  /* 0x01000f00ff0677ac */ /* 0x000e620008000a00 */
[----:B---3--:R-:W3:Y:S01]  /*65e0*/  LDC.64 R2, c[0x4][R3] ;  /* 0x0100000003027b82 */ /* 0x008ee20000000a00 */
[----:B------:R-:W5:Y:S01]  /*65f0*/  LDCU.64 UR4, c[0x4][0x10] ;  /* 0x01000200ff0477ac */ /* 0x000f620008000a00 */
[----:B----4-:R-:W-:Y:S01]  /*6600*/  MOV R5, UR9 ;  /* 0x0000000900057c02 */ /* 0x010fe20008000f00 */
[----:B------:R-:W-:Y:S01]  /*6610*/  IMAD.U32 R4, RZ, RZ, UR8 ;  /* 0x00000008ff047e24 */ /* 0x000fe2000f8e00ff */
[----:B-1----:R-:W-:Y:S01]  /*6620*/  MOV R7, UR7 ;  /* 0x0000000700077c02 */ /* 0x002fe20008000f00 */
[----:B------:R-:W-:Y:S01]  /*6630*/  IMAD.U32 R6, RZ, RZ, UR6 ;  /* 0x00000006ff067e24 */ /* 0x000fe2000f8e00ff */
[----:B-----5:R-:W-:Y:S01]  /*6640*/  MOV R11, UR5 ;  /* 0x00000005000b7c02 */ /* 0x020fe20008000f00 */
[----:B------:R-:W-:Y:S02]  /*6650*/  IMAD.U32 R10, RZ, RZ, UR4 ;  /* 0x00000004ff0a7e24 */ /* 0x000fe4000f8e00ff */
[----:B------:R-:W-:Y:S07]  /*6660*/  LEPC R20, `(.L_x_112) ;  /* 0x000000001014794e */ /* 0x000fee0000000000 */
[----:B--23--:R-:W-:Y:S05]  /*6670*/  CALL.ABS.NOINC R2 ;  /* 0x0000000002007343 */ /* 0x00cfea0003c00000 */
.L_x_112:
[----:B------:R-:W-:Y:S05]  /*6680*/  WARPSYNC.ALL ;  /* 0x0000000000007948 */ /* 0x000fea0003800000 */
[----:B------:R-:W-:Y:S01]  /*6690*/  R2UR UR4, R34 ;  /* 0x00000000220472ca */ /* 0x000fe200000e0000 */
[--C-:B------:R-:W-:Y:S01]  /*66a0*/  HADD2.F32 R20, -RZ, R40.reuse.H0_H0 ;  /* 0x20000028ff147230 */ /* 0x100fe20000004100 */
[----:B------:R-:W-:Y:S01]  /*66b0*/  MOV R84, 0x10 ;  /* 0x0000001000547802 */ /* 0x000fe20000000f00 */
[----:B------:R-:W-:Y:S01]  /*66c0*/  HADD2.F32 R21, -RZ, R40.H1_H1 ;  /* 0x30000028ff157230 */ /* 0x000fe20000004100 */
[----:B------:R-:W-:Y:S01]  /*66d0*/  LOP3.LUT P6, RZ, R69, 0x40, RZ, 0xc0, !PT ;  /* 0x0000004045ff7812 */ /* 0x000fe200078cc0ff */
[----:B------:R-:W-:Y:S01]  /*66e0*/  HADD2.F32 R36, -RZ, R41.H1_H1 ;  /* 0x30000029ff247230 */ /* 0x000fe20000004100 */
[----:B------:R-:W-:Y:S01]  /*66f0*/  ISETP.NE.AND P0, PT, R74, RZ, PT ;  /* 0x000000ff4a00720c */ /* 0x000fe20003f05270 */
[----:B------:R-:W-:Y:S01]  /*6700*/  HADD2.F32 R37, -RZ, R43.H0_H0 ;  /* 0x2000002bff257230 */ /* 0x000fe20000004100 */
[----:B------:R-:W-:Y:S01]  /*6710*/  SEL R84, R84, 0xfffffff0, !P6 ;  /* 0xfffffff054547807 */ /* 0x000fe20007000000 */
[----:B------:R-:W-:Y:S03]  /*6720*/  BSSY.RECONVERGENT B0, `(.L_x_113) ;  /* 0x000004e000007945 */ /* 0x000fe60003800200 */
[----:B------:R-:W-:Y:S01]  /*6730*/  IADD3 R86, PT, PT, R39, R84, RZ ;  /* 0x0000005427567210 */ /* 0x000fe20007ffe0ff */
[----:B------:R-:W2:Y:S02]  /*6740*/  LDTM.x16 R4, tmem[UR4] ;  /* 0x00000004000479ee */ /* 0x000ea40008240000 */
[C---:B--2---:R-:W-:Y:S01]  /*6750*/  FMUL R0, R32.reuse, R4 ;  /* 0x0000000420007220 */ /* 0x044fe20000400000 */
[C---:B---3--:R-:W-:Y:S01]  /*6760*/  FMUL R2, R32.reuse, R5 ;  /* 0x0000000520027220 */ /* 0x048fe20000400000 */
[C---:B-1----:R-:W-:Y:S01]  /*6770*/  FMUL R3, R32.reuse, R6 ;  /* 0x0000000620037220 */ /* 0x042fe20000400000 */
[C---:B------:R-:W-:Y:S01]  /*6780*/  FMUL R7, R32.reuse, R7 ;  /* 0x0000000720077220 */ /* 0x040fe20000400000 */
[C---:B------:R-:W-:Y:S01]  /*6790*/  FFMA R0, R35.reuse, R20, R0 ;  /* 0x0000001423007223 */ /* 0x040fe20000000000 */
[----:B------:R-:W-:Y:S02]  /*67a0*/  HADD2.F32 R20, -RZ, R41.H0_H0 ;  /* 0x20000029ff147230 */ /* 0x000fe40000004100 */
[C---:B------:R-:W-:Y:S01]  /*67b0*/  FFMA R2, R35.reuse, R21, R2 ;  /* 0x0000001523027223 */ /* 0x040fe20000000002 */
[--C-:B------:R-:W-:Y:S02]  /*67c0*/  HADD2.F32 R21, -RZ, R42.reuse.H0_H0 ;  /* 0x2000002aff157230 */ /* 0x100fe40000004100 */
[C---:B------:R-:W-:Y:S01]  /*67d0*/  FMUL R4, R32.reuse, R8 ;  /* 0x0000000820047220 */ /* 0x040fe20000400000 */
[C---:B------:R-:W-:Y:S01]  /*67e0*/  FMUL R5, R32.reuse, R9 ;  /* 0x0000000920057220 */ /* 0x040fe20000400000 */
[C---:B------:R-:W-:Y:S01]  /*67f0*/  FFMA R3, R35.reuse, R20, R3 ;  /* 0x0000001423037223 */ /* 0x040fe20000000003 */
[----:B------:R-:W-:Y:S02]  /*6800*/  HADD2.F32 R20, -RZ, R42.H1_H1 ;  /* 0x3000002aff147230 */ /* 0x000fe40000004100 */
[C---:B------:R-:W-:Y:S01]  /*6810*/  FFMA R7, R35.reuse, R36, R7 ;  /* 0x0000002423077223 */ /* 0x040fe20000000007 */
[C---:B------:R-:W-:Y:S01]  /*6820*/  FMUL R6, R32.reuse, R10 ;  /* 0x0000000a20067220 */ /* 0x040fe20000400000 */
[----:B------:R-:W-:Y:S02]  /*6830*/  HADD2.F32 R36, -RZ, R43.H1_H1 ;  /* 0x3000002bff247230 */ /* 0x000fe40000004100 */
[C---:B------:R-:W-:Y:S01]  /*6840*/  FMUL R11, R32.reuse, R11 ;  /* 0x0000000b200b7220 */ /* 0x040fe20000400000 */
[C---:B------:R-:W-:Y:S01]  /*6850*/  FFMA R4, R35.reuse, R21, R4 ;  /* 0x0000001523047223 */ /* 0x040fe20000000004 */
[C---:B------:R-:W-:Y:S01]  /*6860*/  FFMA R5, R35.reuse, R20, R5 ;  /* 0x0000001423057223 */ /* 0x040fe20000000005 */
[C---:B------:R-:W-:Y:S01]  /*6870*/  FFMA R6, R35.reuse, R37, R6 ;  /* 0x0000002523067223 */ /* 0x040fe20000000006 */
[--C-:B------:R-:W-:Y:S02]  /*6880*/  HADD2.F32 R20, -RZ, R48.reuse.H0_H0 ;  /* 0x20000030ff147230 */ /* 0x100fe40000004100 */
[C---:B------:R-:W-:Y:S01]  /*6890*/  FFMA R11, R35.reuse, R36, R11 ;  /* 0x00000024230b7223 */ /* 0x040fe2000000000b */
[C---:B------:R-:W-:Y:S01]  /*68a0*/  FMUL R8, R32.reuse, R12 ;  /* 0x0000000c20087220 */ /* 0x040fe20000400000 */
[----:B------:R-:W-:Y:S02]  /*68b0*/  HADD2.F32 R36, -RZ, R48.H1_H1 ;  /* 0x30000030ff247230 */ /* 0x000fe40000004100 */
[C---:B------:R-:W-:Y:S01]  /*68c0*/  FMUL R9, R32.reuse, R13 ;  /* 0x0000000d20097220 */ /* 0x040fe20000400000 */
[--C-:B------:R-:W-:Y:S02]  /*68d0*/  HADD2.F32 R21, -RZ, R49.reuse.H0_H0 ;  /* 0x20000031ff157230 */ /* 0x100fe40000004100 */
[C---:B------:R-:W-:Y:S01]  /*68e0*/  FMUL R10, R32.reuse, R14 ;  /* 0x0000000e200a7220 */ /* 0x040fe20000400000 */
[C---:B------:R-:W-:Y:S01]  /*68f0*/  FFMA R8, R35.reuse, R20, R8 ;  /* 0x0000001423087223 */ /* 0x040fe20000000008 */
[----:B------:R-:W-:Y:S02]  /*6900*/  HADD2.F32 R20, -RZ, R49.H1_H1 ;  /* 0x30000031ff147230 */ /* 0x000fe40000004100 */
[C---:B------:R-:W-:Y:S01]  /*6910*/  FFMA R9, R35.reuse, R36, R9 ;  /* 0x0000002423097223 */ /* 0x040fe20000000009 */
[C---:B------:R-:W-:Y:S01]  /*6920*/  FMUL R15, R32.reuse, R15 ;  /* 0x0000000f200f7220 */ /* 0x040fe20000400000 */
[C---:B------:R-:W-:Y:S01]  /*6930*/  FFMA R10, R35.reuse, R21, R10 ;  /* 0x00000015230a7223 */ /* 0x040fe2000000000a */
[--C-:B------:R-:W-:Y:S02]  /*6940*/  HADD2.F32 R21, -RZ, R50.reuse.H0_H0 ;  /* 0x20000032ff157230 */ /* 0x100fe40000004100 */
[C---:B------:R-:W-:Y:S01]  /*6950*/  FMUL R12, R32.reuse, R16 ;  /* 0x00000010200c7220 */ /* 0x040fe20000400000 */
[----:B------:R-:W-:Y:S02]  /*6960*/  HADD2.F32 R36, -RZ, R50.H1_H1 ;  /* 0x30000032ff247230 */ /* 0x000fe40000004100 */
[C---:B------:R-:W-:Y:S01]  /*6970*/  FFMA R15, R35.reuse, R20, R15 ;  /* 0x00000014230f7223 */ /* 0x040fe2000000000f */
[C---:B------:R-:W-:Y:S01]  /*6980*/  FMUL R13, R32.reuse, R17 ;  /* 0x00000011200d7220 */ /* 0x040fe20000400000 */
[--C-:B------:R-:W-:Y:S02]  /*6990*/  HADD2.F32 R37, -RZ, R51.reuse.H0_H0 ;  /* 0x20000033ff257230 */ /* 0x100fe40000004100 */
[C---:B------:R-:W-:Y:S01]  /*69a0*/  FMUL R14, R32.reuse, R18 ;  /* 0x00000012200e7220 */ /* 0x040fe20000400000 */
[----:B------:R-:W-:Y:S02]  /*69b0*/  HADD2.F32 R20, -RZ, R51.H1_H1 ;  /* 0x30000033ff147230 */ /* 0x000fe40000004100 */
[----:B------:R-:W-:Y:S01]  /*69c0*/  FMUL R19, R32, R19 ;  /* 0x0000001320137220 */ /* 0x000fe20000400000 */
[----:B------:R-:W-:Y:S01]  /*69d0*/  F2FP.F16.F32.PACK_AB R44, R2, R0 ;  /* 0x00000000022c723e */ /* 0x000fe200000000ff */
[----:B------:R-:W-:Y:S01]  /*69e0*/  FFMA R12, R35, R21, R12 ;  /* 0x00000015230c7223 */ /* 0x000fe2000000000c */
[----:B------:R-:W-:Y:S01]  /*69f0*/  F2FP.F16.F32.PACK_AB R45, R7, R3 ;  /* 0x00000003072d723e */ /* 0x000fe200000000ff */
[----:B------:R-:W-:Y:S01]  /*6a00*/  FFMA R13, R35, R36, R13 ;  /* 0x00000024230d7223 */ /* 0x000fe2000000000d */
[----:B------:R-:W-:Y:S01]  /*6a10*/  F2FP.F16.F32.PACK_AB R46, R5, R4 ;  /* 0x00000004052e723e */ /* 0x000fe200000000ff */
[----:B------:R-:W-:Y:S01]  /*6a20*/  FFMA R14, R35, R37, R14 ;  /* 0x00000025230e7223 */ /* 0x000fe2000000000e */
[----:B------:R-:W-:Y:S01]  /*6a30*/  F2FP.F16.F32.PACK_AB R47, R11, R6 ;  /* 0x000000060b2f723e */ /* 0x000fe200000000ff */
[----:B------:R-:W-:Y:S01]  /*6a40*/  FFMA R19, R35, R20, R19 ;  /* 0x0000001423137223 */ /* 0x000fe20000000013 */
[----:B------:R-:W-:Y:S02]  /*6a50*/  F2FP.F16.F32.PACK_AB R64, R9, R8 ;  /* 0x000000080940723e */ /* 0x000fe400000000ff */
[----:B------:R-:W-:Y:S01]  /*6a60*/  F2FP.F16.F32.PACK_AB R65, R15, R10 ;  /* 0x0000000a0f41723e */ /* 0x000fe200000000ff */
[----:B------:R1:W-:Y:S01]  /*6a70*/  STS.128 [R39+0x200], R44 ;  /* 0x0002002c27007388 */ /* 0x0003e20000000c00 */
[----:B------:R-:W-:Y:S02]  /*6a80*/  F2FP.F16.F32.PACK_AB R66, R13, R12 ;  /* 0x0000000c0d42723e */ /* 0x000fe400000000ff */
[----:B------:R-:W-:Y:S05]  /*6a90*/  F2FP.F16.F32.PACK_AB R67, R19, R14 ;  /* 0x0000000e1343723e */ /* 0x000fea00000000ff */
[----:B------:R1:W-:Y:S01]  /*6aa0*/  STS.128 [R86+0x200], R64 ;  /* 0x0002004056007388 */ /* 0x0003e20000000c00 */
[----:B------:R-:W-:Y:S01]  /*6ab0*/  @!PT LDS RZ, [RZ] ;  /* 0x00000000fffff984 */ /* 0x000fe20000000800 */
[----:B------:R-:W-:Y:S01]  /*6ac0*/  @!PT LDS RZ, [RZ] ;  /* 0x00000000fffff984 */ /* 0x000fe20000000800 */
[----:B------:R-:W-:Y:S01]  /*6ad0*/  @!PT LDS RZ, [RZ] ;  /* 0x00000000fffff984 */ /* 0x000fe20000000800 */
[----:B------:R-:W-:Y:S01]  /*6ae0*/  @!PT LDS RZ, [RZ] ;  /* 0x00000000fffff984 */ /* 0x000fe20000000800 */
[----:B------:R2:W-:Y:S07]  /*6af0*/  MEMBAR.ALL.CTA ;  /* 0x0000000000007992 */ /* 0x0005ee0000008000 */
[----:B--2---:R-:W2:Y:S02]  /*6b00*/  FENCE.VIEW.ASYNC.S ;  /* 0x00000000000073c6 */ /* 0x004ea40000000000 */
[----:B--2---:R-:W-:Y:S06]  /*6b10*/  BAR.SYNC.DEFER_BLOCKING 0x1, 0x80 ;  /* 0x0042000000007b1d */ /* 0x004fec0000010000 */
[----:B------:R-:W-:Y:S05]  /*6b20*/  @P0 BRA `(.L_x_114) ;  /* 0x0000000000340947 */ /* 0x000fea0003800000 */
[----:B------:R-:W-:Y:S01]  /*6b30*/  R2UR UR10, R38 ;  /* 0x00000000260a72ca */ /* 0x000fe200000e0000 */
[----:B------:R-:W-:Y:S01]  /*6b40*/  UIADD3 UR8, UP0, UPT, UR54, 0x680, URZ ;  /* 0x0000068036087890 */ /* 0x000fe2000ff1e0ff */
[----:B------:R-:W-:Y:S01]  /*6b50*/  UMOV UR43, UR36 ;  /* 0x00000024002b7c82 */ /* 0x000fe20008000000 */
[----:B------:R-:W-:Y:S02]  /*6b60*/  UIADD3 UR5, UPT, UPT, UR41, 0x20, URZ ;  /* 0x0000002029057890 */ /* 0x000fe4000fffe0ff */
[----:B------:R-:W-:Y:S01]  /*6b70*/  UIADD3.X UR9, UPT, UPT, URZ, UR55, URZ, UP0, !UPT ;  /* 0x00000037ff097290 */ /* 0x000fe200087fe4ff */
[----:B------:R-:W-:Y:S01]  /*6b80*/  UMOV UR6, UR42 ;  /* 0x0000002a00067c82 */ /* 0x000fe20008000000 */
[----:B------:R-:W-:Y:S06]  /*6b90*/  UMOV UR7, UR36 ;  /* 0x0000002400077c82 */ /* 0x000fec0008000000 */
[----:B------:R-:W-:Y:S04]  /*6ba0*/  UIADD3 UR10, UPT, UPT, UR48, UR10, URZ ;  /* 0x0000000a300a7290 */ /* 0x000fe8000fffe0ff */
[----:B------:R-:W-:Y:S02]  /*6bb0*/  UIADD3 UR40, UPT, UPT, UR10, 0x200, URZ ;  /* 0x000002000a287890 */ /* 0x000fe4000fffe0ff */
[----:B------:R-:W-:Y:S07]  /*6bc0*/  UIADD3 UR4, UPT, UPT, UR10, 0xa00, URZ ;  /* 0x00000a000a047890 */ /* 0x000fee000fffe0ff */
[----:B------:R2:W-:Y:S02]  /*6bd0*/  UTMASTG.3D [UR40], [UR8] ;  /* 0x00000028080073b5 */ /* 0x0005e40008010000 */
[----:B------:R2:W-:Y:S02]  /*6be0*/  UTMASTG.3D [UR4], [UR8] ;  /* 0x00000004080073b5 */ /* 0x0005e40008010000 */
[----:B--2---:R0:W-:Y:S02]  /*6bf0*/  UTMACMDFLUSH ;  /* 0x00000000000079b7 */ /* 0x0041e40000000000 */
.L_x_114:
[----:B------:R-:W-:Y:S05]  /*6c00*/  BSYNC.RECONVERGENT B0 ;  /* 0x0000000000007941 */ /* 0x000fea0003800200 */
.L_x_113:
[----:B------:R-:W-:Y:S01]  /*6c10*/  UIADD3 UR40, UPT, UPT, UR56, 0x1, URZ ;  /* 0x0000000138287890 */ /* 0x000fe2000fffe0ff */
[----:B------:R-:W-:Y:S03]  /*6c20*/  BSSY.RECONVERGENT B0, `(.L_x_115) ;  /* 0x0000005000007945 */ /* 0x000fe60003800200 */
[----:B------:R-:W-:Y:S04]  /*6c30*/  UISETP.NE.AND UP0, UPT, UR40, 0x3, UPT ;  /* 0x000000032800788c */ /* 0x000fe8000bf05270 */
[----:B------:R-:W-:Y:S01]  /*6c40*/  USEL UR43, UR40, URZ, UP0 ;  /* 0x000000ff282b7287 */ /* 0x000fe20008000000 */
[----:B------:R-:W-:Y:S11]  /*6c50*/  @P0 BRA `(.L_x_116) ;  /* 0x0000000000040947 */ /* 0x000ff60003800000 */
[----:B------:R-:W-:Y:S04]  /*6c60*/  DEPBAR.LE SB0, 0x1 ;  /* 0x000080400000791a */ /* 0x000fe80000000000 */
.L_x_116:
[----:B------:R-:W-:Y:S05]  /*6c70*/  BSYNC.RECONVERGENT B0 ;  /* 0x0000000000007941 */ /* 0x000fea0003800200 */
.L_x_115:
[----:B------:R-:W-:Y:S01]  /*6c80*/  BAR.SYNC.DEFER_BLOCKING 0x1, 0x80 ;  /* 0x0042000000007b1d */ /* 0x000fe20000010000 */
[----:B------:R-:W-:Y:S01]  /*6c90*/  ISETP.NE.AND P1, PT, R79, RZ, PT ;  /* 0x000000ff4f00720c */ /* 0x000fe20003f25270 */
[----:B------:R-:W-:Y:S01]  /*6ca0*/  UISETP.NE.AND UP0, UPT, UR50, URZ, UPT ;  /* 0x000000ff3200728c */ /* 0x000fe2000bf05270 */
[----:B------:R-:W-:Y:S11]  /*6cb0*/  LEA R2, R80, UR48, 0x3 ;  /* 0x0000003050027c11 */ /* 0x000ff6000f8e18ff */
[----:B------:R-:W-:Y:S01]  /*6cc0*/  @P1 SHF.L.U32 R3, R83, 0x1f, RZ ;  /* 0x0000001f53031819 */ /* 0x000fe200000006ff */
[----:B------:R-:W-:Y:S06]  /*6cd0*/  BRA.U !UP0, `(.L_x_117) ;  /* 0x0000000108247547 */ /* 0x000fec000b800000 */
[----:B------:R-:W-:Y:S01]  /*6ce0*/  IMAD.U32 R5, RZ, RZ, UR49 ;  /* 0x00000031ff057e24 */ /* 0x000fe2000f8e00ff */
[----:B------:R-:W-:Y:S01]  /*6cf0*/  MOV R0, UR37 ;  /* 0x0000002500007c02 */ /* 0x000fe20008000f00 */
[----:B------:R-:W-:Y:S03]  /*6d00*/  UIADD3 UR49, UPT, UPT, UR49, 0x1, URZ ;  /* 0x0000000131317890 */ /* 0x000fe6000fffe0ff */
[----:B------:R-:W-:Y:S01]  /*6d10*/  @P1 LEA R5, R5, UR48, 0x3 ;  /* 0x0000003005051c11 */ /* 0x000fe2000f8e18ff */
[----:B------:R-:W-:Y:S04]  /*6d20*/  UISETP.NE.AND UP0, UPT, UR49, 0x3, UPT ;  /* 0x000000033100788c */ /* 0x000fe8000bf05270 */
[----:B------:R-:W-:Y:S01]  /*6d30*/  @P1 VIADD R5, R5, 0x68 ;  /* 0x0000006805051836 */ /* 0x000fe20000000000 */
[----:B------:R-:W-:Y:S04]  /*6d40*/  USEL UR49, UR49, URZ, UP0 ;  /* 0x000000ff31317287 */ /* 0x000fe80008000000 */
[----:B------:R-:W-:Y:S04]  /*6d50*/  @P1 PRMT R0, R0, 0x654, R5 ;  /* 0x0000065400001816 */ /* 0x000fe80000000005 */
[----:B------:R2:W-:Y:S04]  /*6d60*/  @P1 SYNCS.ARRIVE.TRANS64.RED.A1T0 RZ, [R0+URZ], RZ ;  /* 0x000000ff00ff19a7 */ /* 0x0005e800081004ff */
.L_x_117:
[----:B------:R-:W3:Y:S01]  /*6d70*/  @P1 SYNCS.PHASECHK.TRANS64.TRYWAIT P0, [R2+URZ+0x50], R3 ;  /* 0x00005003020015a7 */ /* 0x000ee200080011ff */
[----:B------:R-:W-:Y:S01]  /*6d80*/  BSSY B1, `(.L_x_118) ;  /* 0x0000012000017945 */ /* 0x000fe20003800000 */
[----:B---3--:R-:W-:Y:S03]  /*6d90*/  @P1 SEL R82, RZ, 0x1, !P0 ;  /* 0x00000001ff521807 */ /* 0x008fe60004000000 */
[----:B------:R-:W-:Y:S05]  /*6da0*/  @!P1 BRA `(.L_x_119) ;  /* 0x00000000003c9947 */ /* 0x000fea0003800000 */
[----:B------:R-:W-:Y:S01]  /*6db0*/  ISETP.NE.AND P1, PT, R85, RZ, PT ;  /* 0x000000ff5500720c */ /* 0x000fe20003f25270 */
[----:B------:R-:W-:Y:S01]  /*6dc0*/  BSSY B0, `(.L_x_120) ;  /* 0x0000009000007945 */ /* 0x000fe20003800000 */
[----:B------:R-:W-:Y:S11]  /*6dd0*/  ISETP.NE.AND P0, PT, R82, RZ, PT ;  /* 0x000000ff5200720c */ /* 0x000ff60003f05270 */
[----:B------:R-:W-:Y:S05]  /*6de0*/  @P1 IMAD R80, R80, 0x1000, R81 ;  /* 0x0000100050501824 */ /* 0x000fea00078e0251 */
[----:B------:R-:W-:Y:S05]  /*6df0*/  @P1 IADD3 R3, PT, PT, R80, UR48, RZ ;  /* 0x0000003050031c10 */ /* 0x000fea000fffe0ff */
[----:B--2---:R-:W-:Y:S01]  /*6e00*/  @P1 IMAD.IADD R0, R84, 0x1, R3 ;  /* 0x0000000154001824 */ /* 0x004fe200078e0203 */
[----:B------:R-:W-:Y:S06]  /*6e10*/  @P0 BRA `(.L_x_121) ;  /* 0x00000000000c0947 */ /* 0x000fec0003800000 */
[----:B------:R-:W-:Y:S04]  /*6e20*/  SHF.L.U32 R83, R83, 0x1f, RZ ;  /* 0x0000001f53537819 */ /* 0x000fe800000006ff */
[----:B------:R-:W2:Y:S02]  /*6e30*/  SYNCS.PHASECHK.TRANS64.TRYWAIT P0, [R2+URZ+0x50], R83 ;  /* 0x00005053020075a7 */ /* 0x000ea400080011ff */
[----:B--2---:R-:W-:Y:S05]  /*6e40*/  @!P0 BRA `(.L_x_122) ;  /* 0x0000001400b08947 */ /* 0x004fea0003800000 */
.L_x_121:
[----:B------:R-:W-:Y:S05]  /*6e50*/  BSYNC B0 ;  /* 0x0000000000007941 */ /* 0x000fea0003800000 */
.L_x_120:
[----:B------:R-:W-:Y:S11]  /*6e60*/  ISETP.NE.AND P0, PT, R85, RZ, PT ;  /* 0x000000ff5500720c */ /* 0x000ff60003f05270 */
[----:B------:R-:W-:Y:S02]  /*6e70*/  @!UPT UIADD3 URZ, UPT, UPT, URZ, URZ, URZ ;  /* 0x000000fffffff290 */ /* 0x000fe4000fffe0ff */
[----:B------:R3:W4:Y:S04]  /*6e80*/  @P0 LDS.128 R40, [R80+UR48+0x200] ;  /* 0x0002003050280984 */ /* 0x0007280008000c00 */
[----:B------:R3:W1:Y:S02]  /*6e90*/  @P0 LDS.128 R48, [R0+0x200] ;  /* 0x0002000000300984 */ /* 0x0006640000000c00 */
.L_x_119:
[----:B------:R-:W-:Y:S05]  /*6ea0*/  BSYNC B1 ;  /* 0x0000000000017941 */ /* 0x000fea0003800000 */
.L_x_118:
[----:B------:R-:W-:Y:S05]  /*6eb0*/  VIADD R3, R34, 0x10 ;  /* 0x0000001022037836 */ /* 0x000fea0000000000 */
[----:B------:R-:W-:Y:S04]  /*6ec0*/  SHF.R.U32.HI R3, RZ, 0x15, R3 ;  /* 0x00000015ff037819 */ /* 0x000fe80000011603 */
[----:B------:R-:W-:Y:S11]  /*6ed0*/  LOP3.LUT P0, RZ, R3, 0x3, R70, 0x48, !PT ;  /* 0x0000000303ff7812 */ /* 0x000ff60007804846 */
[----:B------:R-:W-:Y:S02]  /*6ee0*/  @!UPT UIADD3 URZ, UPT, UPT, URZ, URZ, URZ ;  /* 0x000000fffffff290 */ /* 0x000fe4000fffe0ff */
[----:B------:R-:W-:Y:S05]  /*6ef0*/  @!P0 BRA `(.L_x_123) ;  /* 0x0000000000408947 */ /* 0x000fea0003800000 */
[----:B------:R-:W5:Y:S01]  /*6f00*/  LDCU.64 UR8, c[0x4][0x70] ;  /* 0x01000e00ff0877ac */ /* 0x000f620008000a00 */
[----:B------:R-:W-:Y:S01]  /*6f10*/  MOV R3, 0x0 ;  /* 0x0000000000037802 */ /* 0x000fe20000000f00 */
[----:B------:R-:W-:Y:S02]  /*6f20*/  HFMA2 R12, -RZ, RZ, 0, 5.9604644775390625e-08 ;  /* 0x00000001ff0c7431 */ /* 0x000fe400000001ff */
[----:B------:R-:W-:Y:S02]  /*6f30*/  IMAD.MOV.U32 R8, RZ, RZ, 0x192 ;  /* 0x00000192ff087424 */ /* 0x000fe400078e00ff */
[----:B------:R-:W-:Y:S01]  /*6f40*/  IMAD.MOV.U32 R13, RZ, RZ, RZ ;  /* 0x000000ffff0d7224 */ /* 0x000fe200078e00ff */
[----:B------:R-:W3:Y:S01]  /*6f50*/  LDCU.64 UR6, c[0x4][0x78] ;  /* 0x01000f00ff0677ac */ /* 0x000ee20008000a00 */
[----:B--2---:R-:W2:Y:S01]  /*6f60*/  LDC.64 R2, c[0x4][R3] ;  /* 0x0100000003027b82 */ /* 0x004ea20000000a00 */
[----:B------:R-:W4:Y:S01]  /*6f70*/  LDCU.64 UR4, c[0x4][0x10] ;  /* 0x01000200ff0477ac */ /* 0x000f220008000a00 */
[----:B-----5:R-:W-:Y:S01]  /*6f80*/  MOV R5, UR9 ;  /* 0x0000000900057c02 */ /* 0x020fe20008000f00 */
[----:B------:R-:W-:Y:S01]  /*6f90*/  IMAD.U32 R4, RZ, RZ, UR8 ;  /* 0x00000008ff047e24 */ /* 0x000fe2000f8e00ff */
[----:B---3--:R-:W-:Y:S01]  /*6fa0*/  MOV R7, UR7 ;  /* 0x0000000700077c02 */ /* 0x008fe20008000f00 */
[----:B------:R-:W-:Y:S01]  /*6fb0*/  IMAD.U32 R6, RZ, RZ, UR6 ;  /* 0x00000006ff067e24 */ /* 0x000fe2000f8e00ff */
[----:B----4-:R-:W-:Y:S01]  /*6fc0*/  MOV R11, UR5 ;  /* 0x00000005000b7c02 */ /* 0x010fe20008000f00 */
[----:B------:R-:W-:Y:S02]  /*6fd0*/  IMAD.U32 R10, RZ, RZ, UR4 ;  /* 0x00000004ff0a7e24 */ /* 0x000fe4000f8e00ff */
[----:B------:R-:W-:Y:S07]  /*6fe0*/  LEPC R20, `(.L_x_123) ;  /* 0x000000001014794e */ /* 0x000fee0000000000 */
[----:B-12---:R-:W-:Y:S05]  /*6ff0*/  CALL.ABS.NOINC R2 ;  /* 0x0000000002007343 */ /* 0x006fea0003c00000 */
.L_x_123:
[----:B------:R-:W-:Y:S01]  /*7000*/  ISETP.NE.AND P0, PT, R74, RZ, PT ;  /* 0x000000ff4a00720c */ /* 0x000fe20003f05270 */
[----:B------:R-:W-:Y:S05]  /*7010*/  WARPSYNC.ALL ;  /* 0x0000000000007948 */ /* 0x000fea0003800000 */
[----:B------:R-:W-:Y:S01]  /*7020*/  R2UR UR4, R34 ;  /* 0x00000000220472ca */ /* 0x000fe200000e0000 */
[--C-:B----4-:R-:W-:Y:S01]  /*7030*/  HADD2.F32 R20, -RZ, R40.reuse.H0_H0 ;  /* 0x20000028ff147230 */ /* 0x110fe20000004100 */
[----:B------:R-:W-:Y:S01]  /*7040*/  MOV R81, UR43 ;  /* 0x0000002b00517c02 */ /* 0x000fe20008000f00 */
[----:B------:R-:W-:Y:S01]  /*7050*/  HADD2.F32 R36, -RZ, R40.H1_H1 ;  /* 0x30000028ff247230 */ /* 0x000fe20000004100 */
[----:B------:R-:W-:Y:S01]  /*7060*/  IADD3 R76, PT, PT, R76, 0xd0, RZ ;  /* 0x000000d04c4c7810 */ /* 0x000fe20007ffe0ff */
[--C-:B------:R-:W-:Y:S01]  /*7070*/  HADD2.F32 R21, -RZ, R41.reuse.H0_H0 ;  /* 0x20000029ff157230 */ /* 0x100fe20000004100 */
[----:B------:R-:W-:Y:S01]  /*7080*/  LEA R82, R81, R68, 0xb ;  /* 0x0000004451527211 */ /* 0x000fe200078e58ff */
[----:B------:R-:W-:Y:S01]  /*7090*/  HADD2.F32 R37, -RZ, R41.H1_H1 ;  /* 0x30000029ff257230 */ /* 0x000fe20000004100 */
[----:B------:R-:W-:Y:S01]  /*70a0*/  LOP3.LUT R76, R76, 0xfefffff8, RZ, 0xc0, !PT ;  /* 0xfefffff84c4c7812 */ /* 0x000fe200078ec0ff */
[--C-:B-1----:R-:W-:Y:S01]  /*70b0*/  HADD2.F32 R39, -RZ, R42.reuse.H0_H0 ;  /* 0x2000002aff277230 */ /* 0x102fe20000004100 */
[----:B------:R-:W-:Y:S01]  /*70c0*/  LEA R85, R82, UR48, 0x1 ;  /* 0x0000003052557c11 */ /* 0x000fe2000f8e08ff */
[----:B------:R-:W-:Y:S01]  /*70d0*/  HADD2.F32 R38, -RZ, R42.H1_H1 ;  /* 0x3000002aff267230 */ /* 0x000fe20000004100 */
[----:B------:R-:W-:Y:S01]  /*70e0*/  BSSY.RECONVERGENT B0, `(.L_x_124) ;  /* 0x000004f000007945 */ /* 0x000fe20003800200 */
[----:B------:R-:W1:Y:S01]  /*70f0*/  LDTM.x16 R4, tmem[UR4+0x10] ;  /* 0x00001004000479ee */ /* 0x000e620008240000 */
[----:B------:R-:W-:Y:S01]  /*7100*/  NOP ;  /* 0x0000000000007918 */ /* 0x000fe20000000000 */
[----:B-1----:R1:W-:Y:S01]  /*7110*/  SYNCS.ARRIVE.TRANS64.RED.A1T0 RZ, [R76+URZ], RZ ;  /* 0x000000ff4cff79a7 */ /* 0x0023e200081004ff */
[----:B------:R-:W-:Y:S01]  /*7120*/  IADD3 R84, PT, PT, R84, R85, RZ ;  /* 0x0000005554547210 */ /* 0x000fe20007ffe0ff */
[--C-:B------:R-:W-:Y:S02]  /*7130*/  HADD2.F32 R40, -RZ, R43.reuse.H0_H0 ;  /* 0x2000002bff287230 */ /* 0x100fe40000004100 */
[----:B------:R-:W-:Y:S02]  /*7140*/  HADD2.F32 R42, -RZ, R43.H1_H1 ;  /* 0x3000002bff2a7230 */ /* 0x000fe40000004100 */
        /* <DEDUP_REMOVED lines=8> */
[C---:B------:R-:W-:Y:S01]  /*71d0*/  FMUL R4, R32.reuse, R4 ;  /* 0x0000000420047220 */ /* 0x040fe20000400000 */
[C---:B------:R-:W-:Y:S01]  /*71e0*/  FMUL R5, R32.reuse, R5 ;  /* 0x0000000520057220 */ /* 0x040fe20000400000 */
[C---:B------:R-:W-:Y:S01]  /*71f0*/  FMUL R6, R32.reuse, R6 ;  /* 0x0000000620067220 */ /* 0x040fe20000400000 */
[C---:B--23--:R-:W-:Y:S01]  /*7200*/  FMUL R0, R32.reuse, R7 ;  /* 0x0000000720007220 */ /* 0x04cfe20000400000 */
[C---:B------:R-:W-:Y:S01]  /*7210*/  FFMA R4, R35.reuse, R20, R4 ;  /* 0x0000001423047223 */ /* 0x040fe20000000004 */
[C---:B------:R-:W-:Y:S01]  /*7220*/  FMUL R2, R32.reuse, R8 ;  /* 0x0000000820027220 */ /* 0x040fe20000400000 */
        /* <DEDUP_REMOVED lines=20> */
[----:B------:R-:W-:Y:S01]  /*7370*/  FFMA R15, R35, R46, R15 ;  /* 0x0000002e230f7223 */ /* 0x000fe2000000000f */
[----:B------:R-:W-:Y:S01]  /*7380*/  FMUL R19, R32, R19 ;  /* 0x0000001320137220 */ /* 0x000fe20000400000 */
[----:B------:R-:W-:Y:S01]  /*7390*/  F2FP.F16.F32.PACK_AB R64, R5, R4 ;  /* 0x000000040540723e */ /* 0x000fe200000000ff */
[C---:B------:R-:W-:Y:S01]  /*73a0*/  FFMA R12, R35.reuse, R45, R12 ;  /* 0x0000002d230c7223 */ /* 0x040fe2000000000c */
        /* <DEDUP_REMOVED lines=20> */
[----:B------:R-:W-:Y:S02]  /*74f0*/  UIADD3 UR12, UP0, UPT, UR54, 0x680, URZ ;  /* 0x00000680360c7890 */ /* 0x000fe4000ff1e0ff */
[----:B------:R-:W-:Y:S02]  /*7500*/  ULEA UR4, UR43, UR48, 0xc ;  /* 0x000000302b047291 */ /* 0x000fe4000f8e60ff */
[----:B------:R-:W-:Y:S02]  /*7510*/  UIADD3 UR9, UPT, UPT, UR41, 0x10, URZ ;  /* 0x0000001029097890 */ /* 0x000fe4000fffe0ff */
[----:B------:R-:W-:Y:S02]  /*7520*/  UIADD3 UR8, UPT, UPT, UR4, 0x200, URZ ;  /* 0x0000020004087890 */ /* 0x000fe4000fffe0ff */
[----:B------:R-:W-:Y:S01]  /*7530*/  UIADD3.X UR13, UPT, UPT, URZ, UR55, URZ, UP0, !UPT ;  /* 0x00000037ff0d7290 */ /* 0x000fe200087fe4ff */
[----:B------:R-:W-:Y:S01]  /*7540*/  UMOV UR10, UR42 ;  /* 0x0000002a000a7c82 */ /* 0x000fe20008000000 */
[----:B------:R-:W-:Y:S01]  /*7550*/  UMOV UR11, UR36 ;  /* 0x00000024000b7c82 */ /* 0x000fe20008000000 */
[----:B------:R-:W-:Y:S02]  /*7560*/  UIADD3 UR5, UPT, UPT, UR41, 0x30, URZ ;  /* 0x0000003029057890 */ /* 0x000fe4000fffe0ff */
[----:B------:R-:W-:Y:S01]  /*7570*/  UIADD3 UR4, UPT, UPT, UR4, 0xa00, URZ ;  /* 0x00000a0004047890 */ /* 0x000fe2000fffe0ff */
[----:B------:R-:W-:Y:S03]  /*7580*/  UMOV UR6, UR42 ;  /* 0x0000002a00067c82 */ /* 0x000fe60008000000 */
[----:B------:R2:W-:Y:S01]  /*7590*/  UTMASTG.3D [UR8], [UR12] ;  /* 0x000000080c0073b5 */ /* 0x0005e20008010000 */
[----:B------:R-:W-:Y:S04]  /*75a0*/  UMOV UR7, UR36 ;  /* 0x0000002400077c82 */ /* 0x000fe80008000000 */
[----:B------:R2:W-:Y:S02]  /*75b0*/  UTMASTG.3D [UR4], [UR12] ;  /* 0x000000040c0073b5 */ /* 0x0005e40008010000 */
[----:B--2---:R0:W-:Y:S02]  /*75c0*/  UTMACMDFLUSH ;  /* 0x00000000000079b7 */ /* 0x0041e40000000000 */
.L_x_125:
[----:B------:R-:W-:Y:S05]  /*75d0*/  BSYNC.RECONVERGENT B0 ;  /* 0x0000000000007941 */ /* 0x000fea0003800200 */
.L_x_124:
[----:B------:R-:W-:Y:S01]  /*75e0*/  UIADD3 UR43, UPT, UPT, UR43, 0x1, URZ ;  /* 0x000000012b2b7890 */ /* 0x000fe2000fffe0ff */
[----:B------:R-:W-:Y:S03]  /*75f0*/  BSSY.RECONVERGENT B0, `(.L_x_126) ;  /* 0x0000008000007945 */ /* 0x000fe60003800200 */
[----:B------:R-:W-:Y:S04]  /*7600*/  UISETP.NE.AND UP0, UPT, UR43, 0x3, UPT ;  /* 0x000000032b00788c */ /* 0x000fe8000bf05270 */
[----:B------:R-:W-:Y:S02]  /*7610*/  UISETP.EQ.XOR UP1, UPT, UR40, 0x3, !UP0 ;  /* 0x000000032800788c */ /* 0x000fe4000c722a70 */
[----:B------:R-:W-:Y:S02]  /*7620*/  USEL UR56, UR43, URZ, UP0 ;  /* 0x000000ff2b387287 */ /* 0x000fe40008000000 */
[----:B------:R-:W-:Y:S04]  /*7630*/  USEL UR4, URZ, 0x1, !UP1 ;  /* 0x00000001ff047887 */ /* 0x000fe8000c800000 */
[----:B------:R-:W-:Y:S01]  /*7640*/  ULOP3.LUT UR51, UR51, UR4, URZ, 0x3c, !UPT ;  /* 0x0000000433337292 */ /* 0x000fe2000f8e3cff */
[----:B------:R-:W-:Y:S11]  /*7650*/  @P0 BRA `(.L_x_127) ;  /* 0x0000000000040947 */ /* 0x000ff60003800000 */
[----:B------:R-:W-:Y:S04]  /*7660*/  DEPBAR.LE SB0, 0x1 ;  /* 0x000080400000791a */ /* 0x000fe80000000000 */
.L_x_127:
[----:B------:R-:W-:Y:S05]  /*7670*/  BSYNC.RECONVERGENT B0 ;  /* 0x0000000000007941 */ /* 0x000fea0003800200 */
.L_x_126:
[----:B------:R-:W-:Y:S01]  /*7680*/  BAR.SYNC.DEFER_BLOCKING 0x1, 0x80 ;  /* 0x0042000000007b1d */ /* 0x000fe20000010000 */
[----:B------:R-:W-:Y:S01]  /*7690*/  UISETP.NE.AND UP0, UPT, UR50, -0x2, UPT ;  /* 0xfffffffe3200788c */ /* 0x000fe2000bf05270 */
[----:B------:R-:W-:Y:S08]  /*76a0*/  IADD3 R0, PT, PT, R30, 0x1, RZ ;  /* 0x000000011e007810 */ /* 0x000ff00007ffe0ff */
[----:B------:R-:W-:Y:S05]  /*76b0*/  BRA.U !UP0, `(.L_x_128) ;  /* 0x0000000108287547 */ /* 0x000fea000b800000 */
[----:B------:R-:W-:Y:S01]  /*76c0*/  ISETP.NE.AND P0, PT, R79, RZ, PT ;  /* 0x000000ff4f00720c */ /* 0x000fe20003f05270 */
[----:B------:R-:W-:Y:S01]  /*76d0*/  IMAD.U32 R3, RZ, RZ, UR49 ;  /* 0x00000031ff037e24 */ /* 0x000fe2000f8e00ff */
[----:B------:R-:W-:Y:S01]  /*76e0*/  UIADD3 UR49, UPT, UPT, UR49, 0x1, URZ ;  /* 0x0000000131317890 */ /* 0x000fe2000fffe0ff */
[----:B------:R-:W-:Y:S03]  /*76f0*/  IMAD.U32 R2, RZ, RZ, UR37 ;  /* 0x00000025ff027e24 */ /* 0x000fe6000f8e00ff */
[----:B------:R-:W-:Y:S04]  /*7700*/  UISETP.NE.AND UP0, UPT, UR49, 0x3, UPT ;  /* 0x000000033100788c */ /* 0x000fe8000bf05270 */
[----:B------:R-:W-:Y:S03]  /*7710*/  USEL UR49, UR49, URZ, UP0 ;  /* 0x000000ff31317287 */ /* 0x000fe60008000000 */
[----:B------:R-:W-:Y:S05]  /*7720*/  @P0 LEA R3, R3, UR48, 0x3 ;  /* 0x0000003003030c11 */ /* 0x000fea000f8e18ff */
[----:B------:R-:W-:Y:S05]  /*7730*/  @P0 VIADD R3, R3, 0x68 ;  /* 0x0000006803030836 */ /* 0x000fea0000000000 */
[----:B------:R-:W-:Y:S04]  /*7740*/  @P0 PRMT R2, R2, 0x654, R3 ;  /* 0x0000065402020816 */ /* 0x000fe80000000003 */
[----:B------:R2:W-:Y:S03]  /*7750*/  @P0 SYNCS.ARRIVE.TRANS64.RED.A1T0 RZ, [R2+URZ], RZ ;  /* 0x000000ff02ff09a7 */ /* 0x0005e600081004ff */
.L_x_128:
[----:B------:R-:W-:Y:S01]  /*7760*/  ISETP.NE.AND P2, PT, R75, RZ, PT ;  /* 0x000000ff4b00720c */ /* 0x000fe20003f45270 */
[----:B------:R-:W-:Y:S01]  /*7770*/  UIADD3 UR50, UPT, UPT, UR50, 0x2, URZ ;  /* 0x0000000232327890 */ /* 0x000fe2000fffe0ff */
[----:B------:R-:W-:Y:S01]  /*7780*/  ISETP.NE.AND P0, PT, R78, 0x2, PT ;  /* 0x000000024e00780c */ /* 0x000fe20003f05270 */
[----:B------:R-:W-:Y:S01]  /*7790*/  IMAD.IADD R20, R29, 0x1, R58 ;  /* 0x000000011d147824 */ /* 0x000fe200078e023a */
[----:B------:R-:W-:Y:S01]  /*77a0*/  ISETP.NE.AND P1, PT, R0, 0x4, PT ;  /* 0x000000040000780c */ /* 0x000fe20003f25270 */
[----:B------:R-:W-:Y:S01]  /*77b0*/  IMAD.IADD R21, R31, 0x1, R60 ;  /* 0x000000011f157824 */ /* 0x000fe200078e023c */
[----:B------:R-:W-:Y:S02]  /*77c0*/  SEL R3, RZ, 0x1, P0 ;  /* 0x00000001ff037807 */ /* 0x000fe40000000000 */
[----:B--2---:R-:W-:Y:S02]  /*77d0*/  SEL R2, RZ, 0x1, P1 ;  /* 0x00000001ff027807 */ /* 0x004fe40000800000 */
[----:B------:R-:W-:Y:S02]  /*77e0*/  LOP3.LUT R72, R72, R3, RZ, 0x3c, !PT ;  /* 0x0000000348487212 */ /* 0x000fe400078e3cff */
[----:B------:R-:W-:Y:S02]  /*77f0*/  LOP3.LUT R73, R73, R2, RZ, 0x3c, !PT ;  /* 0x0000000249497212 */ /* 0x000fe400078e3cff */
[----:B------:R-:W-:Y:S02]  /*7800*/  @P2 R2UR UR36, R71 ;  /* 0x00000000472422ca */ /* 0x000fe400000e0000 */
[----:B------:R-:W-:Y:S02]  /*7810*/  SEL R78, R78, RZ, P0 ;  /* 0x000000ff4e4e7207 */ /* 0x000fe40000000000 */
[----:B------:R-:W-:Y:S01]  /*7820*/  SEL R30, R0, RZ, P1 ;  /* 0x000000ff001e7207 */ /* 0x000fe20000800000 */
[----:B------:R-:W-:Y:S10]  /*7830*/  @P2 BRA `(.L_x_129) ;  /* 0xffffffdc00c82947 */ /* 0x000ff4000383ffff */
[----:B------:R-:W-:-:S09]  /*7840*/  UISETP.NE.AND UP0, UPT, UR53, URZ, UPT ;  /* 0x000000ff3500728c */ /* 0x000fd2000bf05270 */
[----:B------:R-:W-:Y:S05]  /*7850*/  BRA.U !UP0, `(.L_x_130) ;  /* 0x0000000108487547 */ /* 0x000fea000b800000 */
[----:B------:R-:W2:Y:S02]  /*7860*/  LDCU.64 UR4, c[0x0][0x890] ;  /* 0x00011200ff0477ac */ /* 0x000ea40008000a00 */
[----:B--2---:R-:W-:-:S04]  /*7870*/  UISETP.NE.U32.AND UP0, UPT, UR4, URZ, UPT ;  /* 0x000000ff0400728c */ /* 0x004fc8000bf05070 */
[----:B------:R-:W-:-:S09]  /*7880*/  UISETP.NE.AND.EX UP0, UPT, UR5, URZ, UPT, UP0 ;  /* 0x000000ff0500728c */ /* 0x000fd2000bf05300 */
[----:B------:R-:W-:Y:S05]  /*7890*/  BRA.U UP0, `(.L_x_131) ;  /* 0x00000001000c7547 */ /* 0x000fea000b800000 */
[----:B------:R-:W-:-:S13]  /*78a0*/  FSETP.NEU.AND P0, PT, R35, RZ, PT ;  /* 0x000000ff2300720b */ /* 0x000fda0003f0d000 */
[----:B------:R-:W-:Y:S05]  /*78b0*/  @!P0 EXIT ;  /* 0x000000000000894d */ /* 0x000fea0003800000 */
[----:B------:R-:W-:Y:S05]  /*78c0*/  BRA `(.L_x_130) ;  /* 0x00000000002c7947 */ /* 0x000fea0003800000 */
.L_x_131:
[----:B------:R-:W-:Y:S01]  /*78d0*/  ISETP.NE.AND P0, PT, R77, RZ, PT ;  /* 0x000000ff4d00720c */ /* 0x000fe20003f05270 */
[----:B------:R-:W-:-:S12]  /*78e0*/  BSSY.RECONVERGENT B0, `(.L_x_130) ;  /* 0x0000009000007945 */ /* 0x000fd80003800200 */
[----:B------:R-:W-:Y:S05]  /*78f0*/  @P0 BRA `(.L_x_132) ;  /* 0x0000000000140947 */ /* 0x000fea0003800000 */
[----:B------:R-:W2:Y:S02]  /*7900*/  LDCU.64 UR4, c[0x0][0x888] ;  /* 0x00011100ff0477ac */ /* 0x000ea40008000a00 */
[----:B--2---:R-:W-:-:S04]  /*7910*/  ISETP.NE.U32.AND P0, PT, RZ, UR4, PT ;  /* 0x00000004ff007c0c */ /* 0x004fc8000bf05070 */
[----:B------:R-:W-:-:S13]  /*7920*/  ISETP.NE.AND.EX P0, PT, RZ, UR5, PT, P0 ;  /* 0x00000005ff007c0c */ /* 0x000fda000bf05300 */
[----:B------:R-:W-:Y:S05]  /*7930*/  @!P0 EXIT ;  /* 0x000000000000894d */ /* 0x000fea0003800000 */
[----:B------:R-:W-:Y:S05]  /*7940*/  BRA `(.L_x_133) ;  /* 0x0000000000087947 */ /* 0x000fea0003800000 */
.L_x_132:
[----:B------:R-:W-:-:S13]  /*7950*/  FSETP.NEU.AND P0, PT, R35, RZ, PT ;  /* 0x000000ff2300720b */ /* 0x000fda0003f0d000 */
[----:B------:R-:W-:Y:S05]  /*7960*/  @!P0 EXIT ;  /* 0x000000000000894d */ /* 0x000fea0003800000 */
.L_x_133:
[----:B------:R-:W-:Y:S05]  /*7970*/  BSYNC.RECONVERGENT B0 ;  /* 0x0000000000007941 */ /* 0x000fea0003800200 */
.L_x_130:
[----:B------:R-:W-:Y:S01]  /*7980*/  ULEA UR4, UR49, UR48, 0x3 ;  /* 0x0000003031047291 */ /* 0x000fe2000f8e18ff */
[----:B------:R-:W-:-:S04]  /*7990*/  DEPBAR.LE SB0, 0x0 ;  /* 0x000080000000791a */ /* 0x000fc80000000000 */
[----:B------:R-:W-:-:S04]  /*79a0*/  UIADD3 UR4, UPT, UPT, UR4, 0x68, URZ ;  /* 0x0000006804047890 */ /* 0x000fc8000fffe0ff */
[----:B------:R-:W-:-:S09]  /*79b0*/  UPRMT UR4, UR37, 0x654, UR4 ;  /* 0x0000065425047896 */ /* 0x000fd20008000004 */
[----:B------:R-:W-:Y:S01]  /*79c0*/  SYNCS.ARRIVE.TRANS64.RED.A1T0 RZ, [UR4], RZ ;  /* 0x000000ffffff79a7 */ /* 0x000fe20008100404 */
[----:B------:R-:W-:Y:S05]  /*79d0*/  EXIT ;  /* 0x000000000000794d */ /* 0x000fea0003800000 */
.L_x_24:
[----:B--2---:R2:W4:Y:S02]  /*79e0*/  SYNCS.PHASECHK.TRANS64.TRYWAIT P0, [R3+URZ+0x100], R2 ;  /* 0x00010002030075a7 */ /* 0x00452400080011ff */
[----:B----4-:R-:W-:Y:S05]  /*79f0*/  @!P0 NANOSLEEP.SYNCS 0x989680 ;  /* 0x009896800000895d */ /* 0x010fea0003900000 */
[----:B------:R-:W4:Y:S02]  /*7a00*/  @!P0 SYNCS.PHASECHK.TRANS64 P0, [R3+URZ+0x100], R2 ;  /* 0x00010002030085a7 */ /* 0x000f2400080010ff */
[----:B----4-:R-:W-:Y:S05]  /*7a10*/  @!P0 BRA `(.L_x_24) ;  /* 0xfffffffc00f08947 */ /* 0x010fea000383ffff */
[----:B------:R-:W-:Y:S05]  /*7a20*/  BRA `(.L_x_134) ;  /* 0xffffff9c007c7947 */ /* 0x000fea000383ffff */
.L_x_27:
[----:B-1----:R-:W-:-:S07]  /*7a30*/  MOV R2, UR33 ;  /* 0x0000002100027c02 */ /* 0x002fce0008000f00 */
.L_x_135:
[----:B-1----:R1:W2:Y:S02]  /*7a40*/  SYNCS.PHASECHK.TRANS64.TRYWAIT P0, [R2+URZ+0x28], R5 ;  /* 0x00002805020075a7 */ /* 0x0022a400080011ff */
[----:B--2---:R-:W-:Y:S05]  /*7a50*/  @!P0 NANOSLEEP.SYNCS 0x989680 ;  /* 0x009896800000895d */ /* 0x004fea0003900000 */
[----:B------:R-:W2:Y:S02]  /*7a60*/  @!P0 SYNCS.PHASECHK.TRANS64 P0, [R2+URZ+0x28], R5 ;  /* 0x00002805020085a7 */ /* 0x000ea400080010ff */
[----:B--2---:R-:W-:Y:S05]  /*7a70*/  @!P0 BRA `(.L_x_135) ;  /* 0xfffffffc00f08947 */ /* 0x004fea000383ffff */
[----:B------:R-:W-:Y:S05]  /*7a80*/  BRA `(.L_x_26) ;  /* 0xffffff9c00e47947 */ /* 0x000fea000383ffff */
.L_x_34:
[----:B-1----:R-:W-:-:S07]  /*7a90*/  MOV R2, UR33 ;  /* 0x0000002100027c02 */ /* 0x002fce0008000f00 */
.L_x_136:
[----:B-1----:R1:W2:Y:S02]  /*7aa0*/  SYNCS.PHASECHK.TRANS64.TRYWAIT P0, [R2+URZ+0x28], R5 ;  /* 0x00002805020075a7 */ /* 0x0022a400080011ff */
[----:B--2---:R-:W-:Y:S05]  /*7ab0*/  @!P0 NANOSLEEP.SYNCS 0x989680 ;  /* 0x009896800000895d */ /* 0x004fea0003900000 */
[----:B------:R-:W2:Y:S02]  /*7ac0*/  @!P0 SYNCS.PHASECHK.TRANS64 P0, [R2+URZ+0x28], R5 ;  /* 0x00002805020085a7 */ /* 0x000ea400080010ff */
[----:B--2---:R-:W-:Y:S05]  /*7ad0*/  @!P0 BRA `(.L_x_136) ;  /* 0xfffffffc00f08947 */ /* 0x004fea000383ffff */
[----:B------:R-:W-:Y:S05]  /*7ae0*/  BRA `(.L_x_33) ;  /* 0xffffffa000d07947 */ /* 0x000fea000383ffff */
.L_x_39:
[----:B-1----:R1:W2:Y:S02]  /*7af0*/  SYNCS.PHASECHK.TRANS64.TRYWAIT P0, [R2+URZ+0x90], R3 ;  /* 0x00009003020075a7 */ /* 0x0022a400080011ff */
[----:B--2---:R-:W-:Y:S05]  /*7b00*/  @!P0 NANOSLEEP.SYNCS 0x989680 ;  /* 0x009896800000895d */ /* 0x004fea0003900000 */
[----:B------:R-:W2:Y:S02]  /*7b10*/  @!P0 SYNCS.PHASECHK.TRANS64 P0, [R2+URZ+0x90], R3 ;  /* 0x00009003020085a7 */ /* 0x000ea400080010ff */
[----:B--2---:R-:W-:Y:S05]  /*7b20*/  @!P0 BRA `(.L_x_39) ;  /* 0xfffffffc00f08947 */ /* 0x004fea000383ffff */
[----:B------:R-:W-:Y:S05]  /*7b30*/  BRA `(.L_x_137) ;  /* 0xffffffa4009c7947 */ /* 0x000fea000383ffff */
.L_x_43:
[----:B---3--:R-:W-:-:S07]  /*7b40*/  MOV R0, UR5 ;  /* 0x0000000500007c02 */ /* 0x008fce0008000f00 */
.L_x_138:
[----:B-1----:R1:W2:Y:S02]  /*7b50*/  SYNCS.PHASECHK.TRANS64.TRYWAIT P0, [R0+URZ], R3 ;  /* 0x00000003000075a7 */ /* 0x0022a400080011ff */
[----:B--2---:R-:W-:Y:S05]  /*7b60*/  @!P0 NANOSLEEP.SYNCS 0x989680 ;  /* 0x009896800000895d */ /* 0x004fea0003900000 */
[----:B------:R-:W2:Y:S02]  /*7b70*/  @!P0 SYNCS.PHASECHK.TRANS64 P0, [R0+URZ], R3 ;  /* 0x00000003000085a7 */ /* 0x000ea400080010ff */
[----:B--2---:R-:W-:Y:S05]  /*7b80*/  @!P0 BRA `(.L_x_138) ;  /* 0xfffffffc00f08947 */ /* 0x004fea000383ffff */
[----:B------:R-:W-:Y:S05]  /*7b90*/  BRA `(.L_x_139) ;  /* 0xffffffac000c7947 */ /* 0x000fea000383ffff */
.L_x_44:
[----:B---3--:R-:W-:-:S07]  /*7ba0*/  MOV R0, UR5 ;  /* 0x0000000500007c02 */ /* 0x008fce0008000f00 */
.L_x_140:
[----:B-1----:R1:W2:Y:S02]  /*7bb0*/  SYNCS.PHASECHK.TRANS64.TRYWAIT P0, [R0+URZ], R3 ;  /* 0x00000003000075a7 */ /* 0x0022a400080011ff */
[----:B--2---:R-:W-:Y:S05]  /*7bc0*/  @!P0 NANOSLEEP.SYNCS 0x989680 ;  /* 0x009896800000895d */ /* 0x004fea0003900000 */
[----:B------:R-:W2:Y:S02]  /*7bd0*/  @!P0 SYNCS.PHASECHK.TRANS64 P0, [R0+URZ], R3 ;  /* 0x00000003000085a7 */ /* 0x000ea400080010ff */
[----:B--2---:R-:W-:Y:S05]  /*7be0*/  @!P0 BRA `(.L_x_140) ;  /* 0xfffffffc00f08947 */ /* 0x004fea000383ffff */
[----:B------:R-:W-:Y:S05]  /*7bf0*/  BRA `(.L_x_141) ;  /* 0xffffffac00187947 */ /* 0x000fea000383ffff */
.L_x_45:
[----:B---3--:R-:W-:-:S07]  /*7c00*/  MOV R0, UR5 ;  /* 0x0000000500007c02 */ /* 0x008fce0008000f00 */
.L_x_142:
[----:B-1----:R1:W2:Y:S02]  /*7c10*/  SYNCS.PHASECHK.TRANS64.TRYWAIT P0, [R0+URZ], R3 ;  /* 0x00000003000075a7 */ /* 0x0022a400080011ff */
[----:B--2---:R-:W-:Y:S05]  /*7c20*/  @!P0 NANOSLEEP.SYNCS 0x989680 ;  /* 0x009896800000895d */ /* 0x004fea0003900000 */
[----:B------:R-:W2:Y:S02]  /*7c30*/  @!P0 SYNCS.PHASECHK.TRANS64 P0, [R0+URZ], R3 ;  /* 0x00000003000085a7 */ /* 0x000ea400080010ff */
[----:B--2---:R-:W-:Y:S05]  /*7c40*/  @!P0 BRA `(.L_x_142) ;  /* 0xfffffffc00f08947 */ /* 0x004fea000383ffff */
[----:B------:R-:W-:Y:S05]  /*7c50*/  BRA `(.L_x_143) ;  /* 0xffffffac00247947 */ /* 0x000fea000383ffff */
.L_x_46:
[----:B---3--:R-:W-:-:S07]  /*7c60*/  MOV R0, UR5 ;  /* 0x0000000500007c02 */ /* 0x008fce0008000f00 */
.L_x_144:
[----:B-1----:R1:W2:Y:S02]  /*7c70*/  SYNCS.PHASECHK.TRANS64.TRYWAIT P0, [R0+URZ], R3 ;  /* 0x00000003000075a7 */ /* 0x0022a400080011ff */
[----:B--2---:R-:W-:Y:S05]  /*7c80*/  @!P0 NANOSLEEP.SYNCS 0x989680 ;  /* 0x009896800000895d */ /* 0x004fea0003900000 */
[----:B------:R-:W2:Y:S02]  /*7c90*/  @!P0 SYNCS.PHASECHK.TRANS64 P0, [R0+URZ], R3 ;  /* 0x00000003000085a7 */ /* 0x000ea400080010ff */
[----:B--2---:R-:W-:Y:S05]  /*7ca0*/  @!P0 BRA `(.L_x_144) ;  /* 0xfffffffc00f08947 */ /* 0x004fea000383ffff */
[----:B------:R-:W-:Y:S05]  /*7cb0*/  BRA `(.L_x_145) ;  /* 0xffffffac00307947 */ /* 0x000fea000383ffff */
.L_x_49:
[----:B-1----:R1:W2:Y:S02]  /*7cc0*/  SYNCS.PHASECHK.TRANS64.TRYWAIT P0, [R0+URZ+0xf0], R5 ;  /* 0x0000f005000075a7 */ /* 0x0022a400080011ff */
[----:B--2---:R-:W-:Y:S05]  /*7cd0*/  @!P0 NANOSLEEP.SYNCS 0x989680 ;  /* 0x009896800000895d */ /* 0x004fea0003900000 */
[----:B------:R-:W2:Y:S02]  /*7ce0*/  @!P0 SYNCS.PHASECHK.TRANS64 P0, [R0+URZ+0xf0], R5 ;  /* 0x0000f005000085a7 */ /* 0x000ea400080010ff */
[----:B--2---:R-:W-:Y:S05]  /*7cf0*/  @!P0 BRA `(.L_x_49) ;  /* 0xfffffffc00f08947 */ /* 0x004fea000383ffff */
[----:B------:R-:W-:Y:S05]  /*7d00*/  BRA `(.L_x_146) ;  /* 0xffffffac00907947 */ /* 0x000fea000383ffff */
.L_x_50:
[----:B------:R-:W-:-:S07]  /*7d10*/  MOV R0, UR5 ;  /* 0x0000000500007c02 */ /* 0x000fce0008000f00 */
.L_x_147:
[----:B-1----:R1:W2:Y:S02]  /*7d20*/  SYNCS.PHASECHK.TRANS64.TRYWAIT P0, [R0+URZ+0xa0], R7 ;  /* 0x0000a007000075a7 */ /* 0x0022a400080011ff */
[----:B--2---:R-:W-:Y:S05]  /*7d30*/  @!P0 NANOSLEEP.SYNCS 0x989680 ;  /* 0x009896800000895d */ /* 0x004fea0003900000 */
[----:B------:R-:W2:Y:S02]  /*7d40*/  @!P0 SYNCS.PHASECHK.TRANS64 P0, [R0+URZ+0xa0], R7 ;  /* 0x0000a007000085a7 */ /* 0x000ea400080010ff */
[----:B--2---:R-:W-:Y:S05]  /*7d50*/  @!P0 BRA `(.L_x_147) ;  /* 0xfffffffc00f08947 */ /* 0x004fea000383ffff */
[----:B------:R-:W-:Y:S05]  /*7d60*/  BRA `(.L_x_148) ;  /* 0xffffffac00a07947 */ /* 0x000fea000383ffff */
.L_x_51:
[----:B-1----:R1:W2:Y:S02]  /*7d70*/  SYNCS.PHASECHK.TRANS64.TRYWAIT P1, [R0+URZ+0x90], R5 ;  /* 0x00009005000075a7 */ /* 0x0022a400080211ff */
[----:B--2---:R-:W-:Y:S05]  /*7d80*/  @!P1 NANOSLEEP.SYNCS 0x989680 ;  /* 0x009896800000995d */ /* 0x004fea0003900000 */
[----:B------:R-:W2:Y:S02]  /*7d90*/  @!P1 SYNCS.PHASECHK.TRANS64 P1, [R0+URZ+0x90], R5 ;  /* 0x00009005000095a7 */ /* 0x000ea400080210ff */
[----:B--2---:R-:W-:Y:S05]  /*7da0*/  @!P1 BRA `(.L_x_51) ;  /* 0xfffffffc00f09947 */ /* 0x004fea000383ffff */
[----:B------:R-:W-:Y:S05]  /*7db0*/  BRA `(.L_x_149) ;  /* 0xffffffac00d07947 */ /* 0x000fea000383ffff */
.L_x_54:
[----:B------:R-:W-:-:S07]  /*7dc0*/  MOV R0, UR5 ;  /* 0x0000000500007c02 */ /* 0x000fce0008000f00 */
.L_x_150:
[----:B-1----:R1:W2:Y:S02]  /*7dd0*/  SYNCS.PHASECHK.TRANS64.TRYWAIT P0, [R0+URZ+0xa0], R3 ;  /* 0x0000a003000075a7 */ /* 0x0022a400080011ff */
[----:B--2---:R-:W-:Y:S05]  /*7de0*/  @!P0 NANOSLEEP.SYNCS 0x989680 ;  /* 0x009896800000895d */ /* 0x004fea0003900000 */
[----:B------:R-:W2:Y:S02]  /*7df0*/  @!P0 SYNCS.PHASECHK.TRANS64 P0, [R0+URZ+0xa0], R3 ;  /* 0x0000a003000085a7 */ /* 0x000ea400080010ff */
[----:B--2---:R-:W-:Y:S05]  /*7e00*/  @!P0 BRA `(.L_x_150) ;  /* 0xfffffffc00f08947 */ /* 0x004fea000383ffff */
[----:B------:R-:W-:Y:S05]  /*7e10*/  BRA `(.L_x_53) ;  /* 0xffffffb000247947 */ /* 0x000fea000383ffff */
.L_x_63:
[----:B-1----:R-:W-:-:S04]  /*7e20*/  MOV R4, UR6 ;  /* 0x0000000600047c02 */ /* 0x002fc80008000f00 */
[----:B------:R1:W2:Y:S03]  /*7e30*/  SYNCS.PHASECHK.TRANS64.TRYWAIT P0, [R4+URZ+0x8], R5 ;  /* 0x00000805040075a7 */ /* 0x0002a600080011ff */
[----:B--2---:R-:W-:Y:S05]  /*7e40*/  @!P0 NANOSLEEP.SYNCS 0x989680 ;  /* 0x009896800000895d */ /* 0x004fea0003900000 */
[----:B------:R-:W2:Y:S02]  /*7e50*/  @!P0 SYNCS.PHASECHK.TRANS64 P0, [R4+URZ+0x8], R5 ;  /* 0x00000805040085a7 */ /* 0x000ea400080010ff */
[----:B--2---:R-:W-:Y:S05]  /*7e60*/  @!P0 BRA `(.L_x_63) ;  /* 0xfffffffc00ec8947 */ /* 0x004fea000383ffff */
[----:B------:R-:W-:Y:S05]  /*7e70*/  BRA `(.L_x_62) ;  /* 0xffffffb000d87947 */ /* 0x000fea000383ffff */
.L_x_65:
[----:B------:R-:W-:Y:S01]  /*7e80*/  BSSY B0, `(.L_x_151) ;  /* 0x0000006000007945 */ /* 0x000fe20003800000 */
[----:B------:R-:W-:-:S07]  /*7e90*/  MOV R15, 0xffffffff ;  /* 0xffffffff000f7802 */ /* 0x000fce0000000f00 */
[----:B-1---5:R-:W-:Y:S05]  /*7ea0*/  WARPSYNC.COLLECTIVE R15, `(.L_x_152) ;  /* 0x000000000f0c7348 */ /* 0x022fea0003c00000 */
[----:B------:R-:W-:Y:S02]  /*7eb0*/  ELECT P6, UR79, PT ;  /* 0x00000000004f782f */ /* 0x000fe400038c0000 */
[----:B------:R-:W-:Y:S01]  /*7ec0*/  MOV R14, UR79 ;  /* 0x0000004f000e7c02 */ /* 0x000fe20008000f00 */
[----:B-1---5:R-:W-:Y:S10]  /*7ed0*/  ENDCOLLECTIVE ;  /* 0x000000000000791b */ /* 0x022ff40003800000 */
.L_x_152:
[----:B------:R-:W-:Y:S05]  /*7ee0*/  BSYNC B0 ;  /* 0x0000000000007941 */ /* 0x000fea0003800000 */
.L_x_151:
[----:B------:R-:W-:Y:S05]  /*7ef0*/  BRA `(.L_x_153) ;  /* 0xffffffb400087947 */ /* 0x000fea000383ffff */
.L_x_67:
[----:B-1----:R-:W-:-:S04]  /*7f00*/  MOV R2, UR6 ;  /* 0x0000000600027c02 */ /* 0x002fc80008000f00 */
[----:B------:R1:W2:Y:S03]  /*7f10*/  SYNCS.PHASECHK.TRANS64.TRYWAIT P0, [R2+URZ+0x8], R3 ;  /* 0x00000803020075a7 */ /* 0x0002a600080011ff */
[----:B--2---:R-:W-:Y:S05]  /*7f20*/  @!P0 NANOSLEEP.SYNCS 0x989680 ;  /* 0x009896800000895d */ /* 0x004fea0003900000 */
[----:B------:R-:W2:Y:S02]  /*7f30*/  @!P0 SYNCS.PHASECHK.TRANS64 P0, [R2+URZ+0x8], R3 ;  /* 0x00000803020085a7 */ /* 0x000ea400080010ff */
[----:B--2---:R-:W-:Y:S05]  /*7f40*/  @!P0 BRA `(.L_x_67) ;  /* 0xfffffffc00ec8947 */ /* 0x004fea000383ffff */
[----:B------:R-:W-:Y:S05]  /*7f50*/  BRA `(.L_x_66) ;  /* 0xffffffb4000c7947 */ /* 0x000fea000383ffff */
.L_x_68:
[----:B-1----:R1:W2:Y:S02]  /*7f60*/  SYNCS.PHASECHK.TRANS64.TRYWAIT P0, [R0+URZ+0x90], R5 ;  /* 0x00009005000075a7 */ /* 0x0022a400080011ff */
[----:B--2---:R-:W-:Y:S05]  /*7f70*/  @!P0 NANOSLEEP.SYNCS 0x989680 ;  /* 0x009896800000895d */ /* 0x004fea0003900000 */
[----:B------:R-:W2:Y:S02]  /*7f80*/  @!P0 SYNCS.PHASECHK.TRANS64 P0, [R0+URZ+0x90], R5 ;  /* 0x00009005000085a7 */ /* 0x000ea400080010ff */
[----:B--2---:R-:W-:Y:S05]  /*7f90*/  @!P0 BRA `(.L_x_68) ;  /* 0xfffffffc00f08947 */ /* 0x004fea000383ffff */
[----:B------:R-:W-:Y:S05]  /*7fa0*/  BRA `(.L_x_154) ;  /* 0xffffffb800187947 */ /* 0x000fea000383ffff */
.L_x_70:
[----:B------:R-:W-:-:S07]  /*7fb0*/  MOV R0, UR8 ;  /* 0x0000000800007c02 */ /* 0x000fce0008000f00 */
.L_x_155:
[----:B-1----:R1:W2:Y:S02]  /*7fc0*/  SYNCS.PHASECHK.TRANS64.TRYWAIT P0, [R0+URZ+0xd0], R5 ;  /* 0x0000d005000075a7 */ /* 0x0022a400080011ff */
[----:B--2---:R-:W-:Y:S05]  /*7fd0*/  @!P0 NANOSLEEP.SYNCS 0x989680 ;  /* 0x009896800000895d */ /* 0x004fea0003900000 */
[----:B------:R-:W2:Y:S02]  /*7fe0*/  @!P0 SYNCS.PHASECHK.TRANS64 P0, [R0+URZ+0xd0], R5 ;  /* 0x0000d005000085a7 */ /* 0x000ea400080010ff */
[----:B--2---:R-:W-:Y:S05]  /*7ff0*/  @!P0 BRA `(.L_x_155) ;  /* 0xfffffffc00f08947 */ /* 0x004fea000383ffff */
[----:B------:R-:W-:Y:S05]  /*8000*/  BRA `(.L_x_156) ;  /* 0xffffffb800647947 */ /* 0x000fea000383ffff */
.L_x_73:
[----:B------:R-:W-:Y:S07]  /*8010*/  MOV R0, UR14 ;  /* 0x0000000e00007c02 */ /* 0x000fee0008000f00 */
.L_x_157:
[----:B-1----:R1:W2:Y:S02]  /*8020*/  SYNCS.PHASECHK.TRANS64.TRYWAIT P0, [R0+URZ], R5 ;  /* 0x00000005000075a7 */ /* 0x0022a400080011ff */
[----:B--2---:R-:W-:Y:S05]  /*8030*/  @!P0 NANOSLEEP.SYNCS 0x989680 ;  /* 0x009896800000895d */ /* 0x004fea0003900000 */
[----:B------:R-:W2:Y:S02]  /*8040*/  @!P0 SYNCS.PHASECHK.TRANS64 P0, [R0+URZ], R5 ;  /* 0x00000005000085a7 */ /* 0x000ea400080010ff */
[----:B--2---:R-:W-:Y:S05]  /*8050*/  @!P0 BRA `(.L_x_157) ;  /* 0xfffffffc00f08947 */ /* 0x004fea000383ffff */
[----:B------:R-:W-:Y:S05]  /*8060*/  BRA `(.L_x_72) ;  /* 0xffffffb800787947 */ /* 0x000fea000383ffff */
.L_x_77:
[----:B-1----:R-:W-:-:S07]  /*8070*/  MOV R0, UR8 ;  /* 0x0000000800007c02 */ /* 0x002fce0008000f00 */
.L_x_158:
[----:B-1----:R1:W2:Y:S02]  /*8080*/  SYNCS.PHASECHK.TRANS64.TRYWAIT P0, [R0+URZ], R3 ;  /* 0x00000003000075a7 */ /* 0x0022a400080011ff */
[----:B--2---:R-:W-:Y:S05]  /*8090*/  @!P0 NANOSLEEP.SYNCS 0x989680 ;  /* 0x009896800000895d */ /* 0x004fea0003900000 */
[----:B------:R-:W2:Y:S02]  /*80a0*/  @!P0 SYNCS.PHASECHK.TRANS64 P0, [R0+URZ], R3 ;  /* 0x00000003000085a7 */ /* 0x000ea400080010ff */
[----:B--2---:R-:W-:Y:S05]  /*80b0*/  @!P0 BRA `(.L_x_158) ;  /* 0xfffffffc00f08947 */ /* 0x004fea000383ffff */
[----:B------:R-:W-:Y:S05]  /*80c0*/  BRA `(.L_x_159) ;  /* 0xffffffbc00bc7947 */ /* 0x000fea000383ffff */
.L_x_78:
[----:B------:R-:W-:-:S07]  /*80d0*/  MOV R0, UR8 ;  /* 0x0000000800007c02 */ /* 0x000fce0008000f00 */
.L_x_160:
[----:B-1----:R1:W2:Y:S02]  /*80e0*/  SYNCS.PHASECHK.TRANS64.TRYWAIT P0, [R0+URZ], R3 ;  /* 0x00000003000075a7 */ /* 0x0022a400080011ff */
[----:B--2---:R-:W-:Y:S05]  /*80f0*/  @!P0 NANOSLEEP.SYNCS 0x989680 ;  /* 0x009896800000895d */ /* 0x004fea0003900000 */
[----:B------:R-:W2:Y:S02]  /*8100*/  @!P0 SYNCS.PHASECHK.TRANS64 P0, [R0+URZ], R3 ;  /* 0x00000003000085a7 */ /* 0x000ea400080010ff */
[----:B--2---:R-:W-:Y:S05]  /*8110*/  @!P0 BRA `(.L_x_160) ;  /* 0xfffffffc00f08947 */ /* 0x004fea000383ffff */
[----:B------:R-:W-:Y:S05]  /*8120*/  BRA `(.L_x_161) ;  /* 0xffffffbc00c87947 */ /* 0x000fea000383ffff */
.L_x_79:
[----:B------:R-:W-:-:S07]  /*8130*/  MOV R0, UR8 ;  /* 0x0000000800007c02 */ /* 0x000fce0008000f00 */
.L_x_162:
[----:B-1----:R1:W2:Y:S02]  /*8140*/  SYNCS.PHASECHK.TRANS64.TRYWAIT P0, [R0+URZ], R3 ;  /* 0x00000003000075a7 */ /* 0x0022a400080011ff */
[----:B--2---:R-:W-:Y:S05]  /*8150*/  @!P0 NANOSLEEP.SYNCS 0x989680 ;  /* 0x009896800000895d */ /* 0x004fea0003900000 */
[----:B------:R-:W2:Y:S02]  /*8160*/  @!P0 SYNCS.PHASECHK.TRANS64 P0, [R0+URZ], R3 ;  /* 0x00000003000085a7 */ /* 0x000ea400080010ff */
[----:B--2---:R-:W-:Y:S05]  /*8170*/  @!P0 BRA `(.L_x_162) ;  /* 0xfffffffc00f08947 */ /* 0x004fea000383ffff */
[----:B------:R-:W-:Y:S05]  /*8180*/  BRA `(.L_x_163) ;  /* 0xffffffbc00d47947 */ /* 0x000fea000383ffff */
.L_x_82:
[----:B------:R-:W-:-:S07]  /*8190*/  MOV R0, UR7 ;  /* 0x0000000700007c02 */ /* 0x000fce0008000f00 */
.L_x_164:
[----:B-1----:R1:W2:Y:S02]  /*81a0*/  SYNCS.PHASECHK.TRANS64.TRYWAIT P1, [R0+URZ+0x110], R3 ;  /* 0x00011003000075a7 */ /* 0x0022a400080211ff */
[----:B--2---:R-:W-:Y:S05]  /*81b0*/  @!P1 NANOSLEEP.SYNCS 0x989680 ;  /* 0x009896800000995d */ /* 0x004fea0003900000 */
[----:B------:R-:W2:Y:S02]  /*81c0*/  @!P1 SYNCS.PHASECHK.TRANS64 P1, [R0+URZ+0x110], R3 ;  /* 0x00011003000095a7 */ /* 0x000ea400080210ff */
[----:B--2---:R-:W-:Y:S05]  /*81d0*/  @!P1 BRA `(.L_x_164) ;  /* 0xfffffffc00f09947 */ /* 0x004fea000383ffff */
[----:B------:R-:W-:Y:S05]  /*81e0*/  BRA `(.L_x_165) ;  /* 0xffffffc000207947 */ /* 0x000fea000383ffff */
.L_x_87:
[----:B--2---:R2:W4:Y:S02]  /*81f0*/  SYNCS.PHASECHK.TRANS64.TRYWAIT P0, [R0+URZ+0x90], R3 ;  /* 0x00009003000075a7 */ /* 0x00452400080011ff */
[----:B----4-:R-:W-:Y:S05]  /*8200*/  @!P0 NANOSLEEP.SYNCS 0x989680 ;  /* 0x009896800000895d */ /* 0x010fea0003900000 */
[----:B------:R-:W4:Y:S02]  /*8210*/  @!P0 SYNCS.PHASECHK.TRANS64 P0, [R0+URZ+0x90], R3 ;  /* 0x00009003000085a7 */ /* 0x000f2400080010ff */
[----:B----4-:R-:W-:Y:S05]  /*8220*/  @!P0 BRA `(.L_x_87) ;  /* 0xfffffffc00f08947 */ /* 0x010fea000383ffff */
[----:B------:R-:W-:Y:S05]  /*8230*/  BRA `(.L_x_166) ;  /* 0xffffffc400247947 */ /* 0x000fea000383ffff */
.L_x_90:
[----:B------:R-:W-:Y:S07]  /*8240*/  MOV R0, UR6 ;  /* 0x0000000600007c02 */ /* 0x000fee0008000f00 */
.L_x_167:
[----:B--2---:R2:W4:Y:S02]  /*8250*/  SYNCS.PHASECHK.TRANS64.TRYWAIT P0, [R0+URZ+0x88], R3 ;  /* 0x00008803000075a7 */ /* 0x00452400080011ff */
[----:B----4-:R-:W-:Y:S05]  /*8260*/  @!P0 NANOSLEEP.SYNCS 0x989680 ;  /* 0x009896800000895d */ /* 0x010fea0003900000 */
[----:B------:R-:W4:Y:S02]  /*8270*/  @!P0 SYNCS.PHASECHK.TRANS64 P0, [R0+URZ+0x88], R3 ;  /* 0x00008803000085a7 */ /* 0x000f2400080010ff */
[----:B----4-:R-:W-:Y:S05]  /*8280*/  @!P0 BRA `(.L_x_167) ;  /* 0xfffffffc00f08947 */ /* 0x010fea000383ffff */
[----:B------:R-:W-:Y:S05]  /*8290*/  BRA `(.L_x_89) ;  /* 0xffffffc800047947 */ /* 0x000fea000383ffff */
.L_x_93:
[----:B------:R-:W-:Y:S07]  /*82a0*/  MOV R0, UR15 ;  /* 0x0000000f00007c02 */ /* 0x000fee0008000f00 */
.L_x_168:
[----:B-1----:R1:W2:Y:S02]  /*82b0*/  SYNCS.PHASECHK.TRANS64.TRYWAIT P0, [R0+URZ+0x68], R3 ;  /* 0x00006803000075a7 */ /* 0x0022a400080011ff */
[----:B--2---:R-:W-:Y:S05]  /*82c0*/  @!P0 NANOSLEEP.SYNCS 0x989680 ;  /* 0x009896800000895d */ /* 0x004fea0003900000 */
[----:B------:R-:W2:Y:S02]  /*82d0*/  @!P0 SYNCS.PHASECHK.TRANS64 P0, [R0+URZ+0x68], R3 ;  /* 0x00006803000085a7 */ /* 0x000ea400080010ff */
[----:B--2---:R-:W-:Y:S05]  /*82e0*/  @!P0 BRA `(.L_x_168) ;  /* 0xfffffffc00f08947 */ /* 0x004fea000383ffff */
[----:B------:R-:W-:Y:S05]  /*82f0*/  BRA `(.L_x_169) ;  /* 0xffffffc8007c7947 */ /* 0x000fea000383ffff */
.L_x_94:
[----:B------:R-:W-:Y:S07]  /*8300*/  MOV R3, UR13 ;  /* 0x0000000d00037c02 */ /* 0x000fee0008000f00 */
.L_x_170:
[----:B-1----:R1:W2:Y:S02]  /*8310*/  SYNCS.PHASECHK.TRANS64.TRYWAIT P0, [R3+URZ+0x68], R12 ;  /* 0x0000680c030075a7 */ /* 0x0022a400080011ff */
[----:B--2---:R-:W-:Y:S05]  /*8320*/  @!P0 NANOSLEEP.SYNCS 0x989680 ;  /* 0x009896800000895d */ /* 0x004fea0003900000 */
[----:B------:R-:W2:Y:S02]  /*8330*/  @!P0 SYNCS.PHASECHK.TRANS64 P0, [R3+URZ+0x68], R12 ;  /* 0x0000680c030085a7 */ /* 0x000ea400080010ff */
[----:B--2---:R-:W-:Y:S05]  /*8340*/  @!P0 BRA `(.L_x_170) ;  /* 0xfffffffc00f08947 */ /* 0x004fea000383ffff */
[----:B------:R-:W-:Y:S05]  /*8350*/  BRA `(.L_x_171) ;  /* 0xffffffcc00387947 */ /* 0x000fea000383ffff */
.L_x_96:
[----:B------:R-:W-:-:S07]  /*8360*/  MOV R0, UR4 ;  /* 0x0000000400007c02 */ /* 0x000fce0008000f00 */
.L_x_172:
[----:B-1----:R1:W4:Y:S02]  /*8370*/  SYNCS.PHASECHK.TRANS64.TRYWAIT P0, [R0+URZ], R3 ;  /* 0x00000003000075a7 */ /* 0x00232400080011ff */
[----:B----4-:R-:W-:Y:S05]  /*8380*/  @!P0 NANOSLEEP.SYNCS 0x989680 ;  /* 0x009896800000895d */ /* 0x010fea0003900000 */
[----:B------:R-:W4:Y:S02]  /*8390*/  @!P0 SYNCS.PHASECHK.TRANS64 P0, [R0+URZ], R3 ;  /* 0x00000003000085a7 */ /* 0x000f2400080010ff */
[----:B----4-:R-:W-:Y:S05]  /*83a0*/  @!P0 BRA `(.L_x_172) ;  /* 0xfffffffc00f08947 */ /* 0x010fea000383ffff */
[----:B------:R-:W-:Y:S05]  /*83b0*/  BRA `(.L_x_173) ;  /* 0xffffffcc00e07947 */ /* 0x000fea000383ffff */
.L_x_97:
[----:B------:R-:W-:-:S07]  /*83c0*/  MOV R0, UR4 ;  /* 0x0000000400007c02 */ /* 0x000fce0008000f00 */
.L_x_174:
[----:B-1----:R1:W4:Y:S02]  /*83d0*/  SYNCS.PHASECHK.TRANS64.TRYWAIT P0, [R0+URZ], R3 ;  /* 0x00000003000075a7 */ /* 0x00232400080011ff */
[----:B----4-:R-:W-:Y:S05]  /*83e0*/  @!P0 NANOSLEEP.SYNCS 0x989680 ;  /* 0x009896800000895d */ /* 0x010fea0003900000 */
[----:B------:R-:W4:Y:S02]  /*83f0*/  @!P0 SYNCS.PHASECHK.TRANS64 P0, [R0+URZ], R3 ;  /* 0x00000003000085a7 */ /* 0x000f2400080010ff */
[----:B----4-:R-:W-:Y:S05]  /*8400*/  @!P0 BRA `(.L_x_174) ;  /* 0xfffffffc00f08947 */ /* 0x010fea000383ffff */
[----:B------:R-:W-:Y:S05]  /*8410*/  BRA `(.L_x_175) ;  /* 0xffffffcc00ec7947 */ /* 0x000fea000383ffff */
.L_x_99:
[----:B--2---:R2:W4:Y:S02]  /*8420*/  SYNCS.PHASECHK.TRANS64.TRYWAIT P0, [R0+URZ+0x90], R3 ;  /* 0x00009003000075a7 */ /* 0x00452400080011ff */
[----:B----4-:R-:W-:Y:S05]  /*8430*/  @!P0 NANOSLEEP.SYNCS 0x989680 ;  /* 0x009896800000895d */ /* 0x010fea0003900000 */
[----:B------:R-:W4:Y:S02]  /*8440*/  @!P0 SYNCS.PHASECHK.TRANS64 P0, [R0+URZ+0x90], R3 ;  /* 0x00009003000085a7 */ /* 0x000f2400080010ff */
[----:B----4-:R-:W-:Y:S05]  /*8450*/  @!P0 BRA `(.L_x_99) ;  /* 0xfffffffc00f08947 */ /* 0x010fea000383ffff */
[----:B------:R-:W-:Y:S05]  /*8460*/  BRA `(.L_x_176) ;  /* 0xffffffd000d07947 */ /* 0x000fea000383ffff */
.L_x_109:
[----:B-1----:R1:W3:Y:S02]  /*8470*/  SYNCS.PHASECHK.TRANS64.TRYWAIT P1, [R0+URZ+0x50], R5 ;  /* 0x00005005000075a7 */ /* 0x0022e400080211ff */
[----:B---3--:R-:W-:Y:S05]  /*8480*/  @!P1 NANOSLEEP.SYNCS 0x989680 ;  /* 0x009896800000995d */ /* 0x008fea0003900000 */
[----:B------:R-:W3:Y:S02]  /*8490*/  @!P1 SYNCS.PHASECHK.TRANS64 P1, [R0+URZ+0x50], R5 ;  /* 0x00005005000095a7 */ /* 0x000ee400080210ff */
[----:B---3--:R-:W-:Y:S05]  /*84a0*/  @!P1 BRA `(.L_x_109) ;  /* 0xfffffffc00f09947 */ /* 0x008fea000383ffff */
[----:B------:R-:W-:Y:S05]  /*84b0*/  BRA `(.L_x_108) ;  /* 0xffffffdc00e87947 */ /* 0x000fea000383ffff */
.L_x_111:
[----:B-1----:R1:W4:Y:S02]  /*84c0*/  SYNCS.PHASECHK.TRANS64.TRYWAIT P0, [R76+URZ+0xb0], R3 ;  /* 0x0000b0034c0075a7 */ /* 0x00232400080011ff */
[----:B----4-:R-:W-:Y:S05]  /*84d0*/  @!P0 NANOSLEEP.SYNCS 0x989680 ;  /* 0x009896800000895d */ /* 0x010fea0003900000 */
[----:B------:R-:W4:Y:S02]  /*84e0*/  @!P0 SYNCS.PHASECHK.TRANS64 P0, [R76+URZ+0xb0], R3 ;  /* 0x0000b0034c0085a7 */ /* 0x000f2400080010ff */
[----:B----4-:R-:W-:Y:S05]  /*84f0*/  @!P0 BRA `(.L_x_111) ;  /* 0xfffffffc00f08947 */ /* 0x010fea000383ffff */
[----:B------:R-:W-:Y:S05]  /*8500*/  BRA `(.L_x_110) ;  /* 0xffffffe000187947 */ /* 0x000fea000383ffff */
.L_x_122:
[----:B--2---:R2:W3:Y:S02]  /*8510*/  SYNCS.PHASECHK.TRANS64.TRYWAIT P0, [R2+URZ+0x50], R83 ;  /* 0x00005053020075a7 */ /* 0x0044e400080011ff */
[----:B---3--:R-:W-:Y:S05]  /*8520*/  @!P0 NANOSLEEP.SYNCS 0x989680 ;  /* 0x009896800000895d */ /* 0x008fea0003900000 */
[----:B------:R-:W3:Y:S02]  /*8530*/  @!P0 SYNCS.PHASECHK.TRANS64 P0, [R2+URZ+0x50], R83 ;  /* 0x00005053020085a7 */ /* 0x000ee400080010ff */
[----:B---3--:R-:W-:Y:S05]  /*8540*/  @!P0 BRA `(.L_x_122) ;  /* 0xfffffffc00f08947 */ /* 0x008fea000383ffff */
[----:B------:R-:W-:Y:S05]  /*8550*/  BRA `(.L_x_121) ;  /* 0xffffffe8003c7947 */ /* 0x000fea000383ffff */
        .weak           $__internal_0_$__cuda_sm10x_tcgen05_guardrail_trap_col_being_dealloced_not_returned_by_alloc
        .type           $__internal_0_$__cuda_sm10x_tcgen05_guardrail_trap_col_being_dealloced_not_returned_by_alloc,@function
        .size           $__internal_0_$__cuda_sm10x_tcgen05_guardrail_trap_col_being_dealloced_not_returned_by_alloc,($__internal_1_$__cuda_sm10x_tcgen05_guardrail_trap_phase_invalid_during_alloc - $__internal_0_$__cuda_sm10x_tcgen05_guardrail_trap_col_being_dealloced_not_returned_by_alloc)
$__internal_0_$__cuda_sm10x_tcgen05_guardrail_trap_col_being_dealloced_not_returned_by_alloc:
[----:B------:R-:W-:Y:S05]  /*8560*/  BPT.TRAP 0x1 ;  /* 0x000000040000795c */ /* 0x000fea0000300000 */
[----:B------:R-:W-:-:S04]  /*8570*/  HFMA2 R3, -RZ, RZ, 0, 0 ;  /* 0x00000000ff037431 */ /* 0x000fc800000001ff */
[----:B------:R-:W-:Y:S05]  /*8580*/  RET.REL.NODEC R2 `(_ZN7cutlass13device_kernelINS_4gemm6kernel13GemmUniversalIN4cute5tupleIJiiiiEEENS1_10collective13CollectiveMmaINS1_35MainloopSm100TmaUmmaWarpSpecializedILi5ELi2ELi4ENS5_IJNS4_1CILi2EEENSA_ILi1EEESC_EEEEENS5_IJNSA_ILi128EEENSA_ILi64EEESF_EEENS_6half_tENS5_IJlSC_lEEESI_SJ_NS4_8TiledMMAINS4_8MMA_AtomIJNS4_26SM100_MMA_F16BF16_2x1SM_SSISI_SI_fLi128ELi64ELNS4_4UMMA5MajorE0ELSO_0ELNSN_7ScaleInE0ELSP_0EEEEEENS4_6LayoutINS5_IJSC_SC_SC_EEENS5_IJNSA_ILi0EEESU_SU_EEEEENS5_IJNS4_10UnderscoreESX_SX_EEEEENS4_18SM100_TMA_2SM_LOADENS4_14ComposedLayoutINS4_7SwizzleILi3ELi4ELi3EEENS4_18smem_ptr_flag_bitsILi16EEENSS_INS5_IJNSA_ILi8EEESG_EEENS5_IJSG_SC_EEEEEEEvNS4_8identityES10_S1A_vS1B_EENS_8epilogue10collective18CollectiveEpilogueINS1D_23Sm100TmaWarpSpecializedILi3ELi2ELi16ELb1ELb0EEEJNS5_IJSG_SG_SF_EEENS5_IJNSS_ISG_SC_EENSS_INS5_IJNSA_ILi16EEESB_EEENS5_IJSC_NSA_ILi32EEEEEEEEEEESI_SJ_SI_SJ_NS1D_6fusion15FusionCallbacksIS1H_NS1Q_17LinearCombinationISI_fSI_fLNS_15FloatRoundStyleE2EEES1I_S1P_JEEENS4_5SM1004TMEM4LOAD26SM100_TMEM_LOAD_32dp32b16xENS4_13SM90_TMA_LOADENS11_INS12_ILi1ELi4ELi3EEES15_NSS_INS5_IJS16_S1K_EEENS5_IJS1K_SC_EEEEEEENS4_39AutoVectorizingCopyWithAssumedAlignmentILi128EEENS4_14SM90_TMA_STOREES25_S27_S27_EEEvvEEEEvNT_6ParamsE) ;  /* 0xffffff78029c7950 */ /* 0x000fea0003c3ffff */
        .weak           $__internal_1_$__cuda_sm10x_tcgen05_guardrail_trap_phase_invalid_during_alloc
        .type           $__internal_1_$__cuda_sm10x_tcgen05_guardrail_trap_phase_invalid_during_alloc,@function
        .size           $__internal_1_$__cuda_sm10x_tcgen05_guardrail_trap_phase_invalid_during_alloc,($__internal_2_$__cuda_sm10x_tcgen05_guardrail_trap_unallocated_columns_being_dealloced - $__internal_1_$__cuda_sm10x_tcgen05_guardrail_trap_phase_invalid_during_alloc)
$__internal_1_$__cuda_sm10x_tcgen05_guardrail_trap_phase_invalid_during_alloc:
[----:B------:R-:W-:Y:S05]  /*8590*/  BPT.TRAP 0x1 ;  /* 0x000000040000795c */ /* 0x000fea0000300000 */
[----:B------:R-:W-:-:S04]  /*85a0*/  MOV R3, 0x0 ;  /* 0x0000000000037802 */ /* 0x000fc80000000f00 */
[----:B------:R-:W-:Y:S05]  /*85b0*/  RET.REL.NODEC R2 `(_ZN7cutlass13device_kernelINS_4gemm6kernel13GemmUniversalIN4cute5tupleIJiiiiEEENS1_10collective13CollectiveMmaINS1_35MainloopSm100TmaUmmaWarpSpecializedILi5ELi2ELi4ENS5_IJNS4_1CILi2EEENSA_ILi1EEESC_EEEEENS5_IJNSA_ILi128EEENSA_ILi64EEESF_EEENS_6half_tENS5_IJlSC_lEEESI_SJ_NS4_8TiledMMAINS4_8MMA_AtomIJNS4_26SM100_MMA_F16BF16_2x1SM_SSISI_SI_fLi128ELi64ELNS4_4UMMA5MajorE0ELSO_0ELNSN_7ScaleInE0ELSP_0EEEEEENS4_6LayoutINS5_IJSC_SC_SC_EEENS5_IJNSA_ILi0EEESU_SU_EEEEENS5_IJNS4_10UnderscoreESX_SX_EEEEENS4_18SM100_TMA_2SM_LOADENS4_14ComposedLayoutINS4_7SwizzleILi3ELi4ELi3EEENS4_18smem_ptr_flag_bitsILi16EEENSS_INS5_IJNSA_ILi8EEESG_EEENS5_IJSG_SC_EEEEEEEvNS4_8identityES10_S1A_vS1B_EENS_8epilogue10collective18CollectiveEpilogueINS1D_23Sm100TmaWarpSpecializedILi3ELi2ELi16ELb1ELb0EEEJNS5_IJSG_SG_SF_EEENS5_IJNSS_ISG_SC_EENSS_INS5_IJNSA_ILi16EEESB_EEENS5_IJSC_NSA_ILi32EEEEEEEEEEESI_SJ_SI_SJ_NS1D_6fusion15FusionCallbacksIS1H_NS1Q_17LinearCombinationISI_fSI_fLNS_15FloatRoundStyleE2EEES1I_S1P_JEEENS4_5SM1004TMEM4LOAD26SM100_TMEM_LOAD_32dp32b16xENS4_13SM90_TMA_LOADENS11_INS12_ILi1ELi4ELi3EEES15_NSS_INS5_IJS16_S1K_EEENS5_IJS1K_SC_EEEEEEENS4_39AutoVectorizingCopyWithAssumedAlignmentILi128EEENS4_14SM90_TMA_STOREES25_S27_S27_EEEvvEEEEvNT_6ParamsE) ;  /* 0xffffff7802907950 */ /* 0x000fea0003c3ffff */
        .weak           $__internal_2_$__cuda_sm10x_tcgen05_guardrail_trap_unallocated_columns_being_dealloced
        .type           $__internal_2_$__cuda_sm10x_tcgen05_guardrail_trap_unallocated_columns_being_dealloced,@function
        .size           $__internal_2_$__cuda_sm10x_tcgen05_guardrail_trap_unallocated_columns_being_dealloced,(.L_x_178 - $__internal_2_$__cuda_sm10x_tcgen05_guardrail_trap_unallocated_columns_being_dealloced)
$__internal_2_$__cuda_sm10x_tcgen05_guardrail_trap_unallocated_columns_being_dealloced:
[----:B------:R-:W-:Y:S05]  /*85c0*/  BPT.TRAP 0x1 ;  /* 0x000000040000795c */ /* 0x000fea0000300000 */
[----:B------:R-:W-:-:S04]  /*85d0*/  HFMA2 R3, -RZ, RZ, 0, 0 ;  /* 0x00000000ff037431 */ /* 0x000fc800000001ff */
[----:B------:R-:W-:Y:S05]  /*85e0*/  RET.REL.NODEC R2 `(_ZN7cutlass13device_kernelINS_4gemm6kernel13GemmUniversalIN4cute5tupleIJiiiiEEENS1_10collective13CollectiveMmaINS1_35MainloopSm100TmaUmmaWarpSpecializedILi5ELi2ELi4ENS5_IJNS4_1CILi2EEENSA_ILi1EEESC_EEEEENS5_IJNSA_ILi128EEENSA_ILi64EEESF_EEENS_6half_tENS5_IJlSC_lEEESI_SJ_NS4_8TiledMMAINS4_8MMA_AtomIJNS4_26SM100_MMA_F16BF16_2x1SM_SSISI_SI_fLi128ELi64ELNS4_4UMMA5MajorE0ELSO_0ELNSN_7ScaleInE0ELSP_0EEEEEENS4_6LayoutINS5_IJSC_SC_SC_EEENS5_IJNSA_ILi0EEESU_SU_EEEEENS5_IJNS4_10UnderscoreESX_SX_EEEEENS4_18SM100_TMA_2SM_LOADENS4_14ComposedLayoutINS4_7SwizzleILi3ELi4ELi3EEENS4_18smem_ptr_flag_bitsILi16EEENSS_INS5_IJNSA_ILi8EEESG_EEENS5_IJSG_SC_EEEEEEEvNS4_8identityES10_S1A_vS1B_EENS_8epilogue10collective18CollectiveEpilogueINS1D_23Sm100TmaWarpSpecializedILi3ELi2ELi16ELb1ELb0EEEJNS5_IJSG_SG_SF_EEENS5_IJNSS_ISG_SC_EENSS_INS5_IJNSA_ILi16EEESB_EEENS5_IJSC_NSA_ILi32EEEEEEEEEEESI_SJ_SI_SJ_NS1D_6fusion15FusionCallbacksIS1H_NS1Q_17LinearCombinationISI_fSI_fLNS_15FloatRoundStyleE2EEES1I_S1P_JEEENS4_5SM1004TMEM4LOAD26SM100_TMEM_LOAD_32dp32b16xENS4_13SM90_TMA_LOADENS11_INS12_ILi1ELi4ELi3EEES15_NSS_INS5_IJS16_S1K_EEENS5_IJS1K_SC_EEEEEEENS4_39AutoVectorizingCopyWithAssumedAlignmentILi128EEENS4_14SM90_TMA_STOREES25_S27_S27_EEEvvEEEEvNT_6ParamsE) ;  /* 0xffffff7802847950 */ /* 0x000fea0003c3ffff */
.L_x_177:
[----:B------:R-:W-:-:S00]  /*85f0*/  BRA `(.L_x_177) ;  /* 0xfffffffc00fc7947 */ /* 0x000fc0000383ffff */
[----:B------:R-:W-:-:S00]  /*8600*/  NOP ;  /* 0x0000000000007918 */ /* 0x000fc00000000000 */
[----:B------:R-:W-:-:S00]  /*8610*/  NOP ;  /* 0x0000000000007918 */ /* 0x000fc00000000000 */
[----:B------:R-:W-:-:S00]  /*8620*/  NOP ;  /* 0x0000000000007918 */ /* 0x000fc00000000000 */
[----:B------:R-:W-:-:S00]  /*8630*/  NOP ;  /* 0x0000000000007918 */ /* 0x000fc00000000000 */
[----:B------:R-:W-:-:S00]  /*8640*/  NOP ;  /* 0x0000000000007918 */ /* 0x000fc00000000000 */
[----:B------:R-:W-:-:S00]  /*8650*/  NOP ;  /* 0x0000000000007918 */ /* 0x000fc00000000000 */
[----:B------:R-:W-:-:S00]  /*8660*/  NOP ;  /* 0x0000000000007918 */ /* 0x000fc00000000000 */
[----:B------:R-:W-:-:S00]  /*8670*/  NOP ;  /* 0x0000000000007918 */ /* 0x000fc00000000000 */
.L_x_178:


//--------------------- .nv.global.init           --------------------------
	.section	.nv.global.init,"aw",@progbits
.nv.global.init:
	.type		$str$27,@object
	.size		$str$27,($str$28 - $str$27)
$str$27:
        /*0000*/ 	.byte	0x28, 0x61, 0x64, 0x64, 0x72, 0x65, 0x73, 0x73, 0x20, 0x26, 0x20, 0x6d, 0x61, 0x73, 0x6b, 0x29
        /*0010*/ 	.byte	0x20, 0x3d, 0x3d, 0x20, 0x30, 0x00
	.type		$str$28,@object
	.size		$str$28,($str$26 - $str$28)
$str$28:
        /*0016*/ 	.byte	0x2f, 0x74, 0x6d, 0x70, 0x2f, 0x63, 0x75, 0x74, 0x6c, 0x61, 0x73, 0x73, 0x5f, 0x73, 0x77, 0x65
        /*0026*/ 	.byte	0x65, 0x70, 0x5f, 0x73, 0x72, 0x63, 0x2f, 0x69, 0x6e, 0x63, 0x6c, 0x75, 0x64, 0x65, 0x2f, 0x63
        /*0036*/ 	.byte	0x75, 0x74, 0x65, 0x2f, 0x70, 0x6f, 0x69, 0x6e, 0x74, 0x65, 0x72, 0x5f, 0x66, 0x6c, 0x61, 0x67
        /*0046*/ 	.byte	0x67, 0x65, 0x64, 0x2e, 0x68, 0x70, 0x70, 0x00
	.type		$str$26,@object
	.size		$str$26,($str$25 - $str$26)
$str$26:
        /*004e*/ 	.byte	0x2f, 0x74, 0x6d, 0x70, 0x2f, 0x63, 0x75, 0x74, 0x6c, 0x61, 0x73, 0x73, 0x5f, 0x73, 0x77, 0x65
        /*005e*/ 	.byte	0x65, 0x70, 0x5f, 0x73, 0x72, 0x63, 0x2f, 0x69, 0x6e, 0x63, 0x6c, 0x75, 0x64, 0x65, 0x2f, 0x63
        /*006e*/ 	.byte	0x75, 0x74, 0x65, 0x2f, 0x61, 0x74, 0x6f, 0x6d, 0x2f, 0x63, 0x6f, 0x70, 0x79, 0x5f, 0x74, 0x72
        /*007e*/ 	.byte	0x61, 0x69, 0x74, 0x73, 0x5f, 0x73, 0x6d, 0x31, 0x30, 0x30, 0x2e, 0x68, 0x70, 0x70, 0x00
	.type		$str$25,@object
	.size		$str$25,(__unnamed_1 - $str$25)
$str$25:
        /*008d*/ 	.byte	0x28, 0x28, 0x75, 0x69, 0x6e, 0x74, 0x33, 0x32, 0x5f, 0x74, 0x28, 0x74, 0x68, 0x72, 0x65, 0x61
        /*009d*/ 	.byte	0x64, 0x49, 0x64, 0x78, 0x2e, 0x78, 0x29, 0x20, 0x2f, 0x20, 0x33, 0x32, 0x29, 0x20, 0x25, 0x20
        /*00ad*/ 	.byte	0x34, 0x29, 0x20, 0x3d, 0x3d, 0x20, 0x28, 0x28, 0x28, 0x74, 0x6d, 0x65, 0x6d, 0x5f, 0x61, 0x64
        /*00bd*/ 	.byte	0x64, 0x72, 0x20, 0x3e, 0x3e, 0x20, 0x31, 0x36, 0x29, 0x20, 0x2f, 0x20, 0x33, 0x32, 0x29, 0x20
        /*00cd*/ 	.byte	0x25, 0x20, 0x34, 0x29, 0x00
	.type		__unnamed_1,@object
	.size		__unnamed_1,(__unnamed_2 - __unnamed_1)
__unnamed_1:
        /*00d2*/ 	.byte	0x61, 0x75, 0x74, 0x6f, 0x20, 0x63, 0x75, 0x74, 0x65, 0x3a, 0x3a, 0x61, 0x73, 0x5f, 0x70, 0x6f
        /* <DEDUP_REMOVED lines=24> */
        /*0262*/ 	.byte	0x34, 0x38, 0x3e, 0x3e, 0x3e, 0x3e, 0x5d, 0x00
	.type		__unnamed_2,@object
	.size		__unnamed_2,(.L_2 - __unnamed_2)
__unnamed_2:
        /* <DEDUP_REMOVED lines=40> */
        /*04ea*/ 	.byte	0x3a, 0x3a, 0x43, 0x3c, 0x30, 0x3e, 0x3e, 0x3e, 0x3e, 0x5d, 0x00
.L_2:


//--------------------- .nv.shared._ZN7cutlass13device_kernelINS_4gemm6kernel13GemmUniversalIN4cute5tupleIJiiiiEEENS1_10collective13CollectiveMmaINS1_35MainloopSm100TmaUmmaWarpSpecializedILi5ELi2ELi4ENS5_IJNS4_1CILi2EEENSA_ILi1EEESC_EEEEENS5_IJNSA_ILi128EEENSA_ILi64EEESF_EEENS_6half_tENS5_IJlSC_lEEESI_SJ_NS4_8TiledMMAINS4_8MMA_AtomIJNS4_26SM100_MMA_F16BF16_2x1SM_SSISI_SI_fLi128ELi64ELNS4_4UMMA5MajorE0ELSO_0ELNSN_7ScaleInE0ELSP_0EEEEEENS4_6LayoutINS5_IJSC_SC_SC_EEENS5_IJNSA_ILi0EEESU_SU_EEEEENS5_IJNS4_10UnderscoreESX_SX_EEEEENS4_18SM100_TMA_2SM_LOADENS4_14ComposedLayoutINS4_7SwizzleILi3ELi4ELi3EEENS4_18smem_ptr_flag_bitsILi16EEENSS_INS5_IJNSA_ILi8EEESG_EEENS5_IJSG_SC_EEEEEEEvNS4_8identityES10_S1A_vS1B_EENS_8epilogue10collective18CollectiveEpilogueINS1D_23Sm100TmaWarpSpecializedILi3ELi2ELi16ELb1ELb0EEEJNS5_IJSG_SG_SF_EEENS5_IJNSS_ISG_SC_EENSS_INS5_IJNSA_ILi16EEESB_EEENS5_IJSC_NSA_ILi32EEEEEEEEEEESI_SJ_SI_SJ_NS1D_6fusion15FusionCallbacksIS1H_NS1Q_17LinearCombinationISI_fSI_fLNS_15FloatRoundStyleE2EEES1I_S1P_JEEENS4_5SM1004TMEM4LOAD26SM100_TMEM_LOAD_32dp32b16xENS4_13SM90_TMA_LOADENS11_INS12_ILi1ELi4ELi3EEES15_NSS_INS5_IJS16_S1K_EEENS5_IJS1K_SC_EEEEEEENS4_39AutoVectorizingCopyWithAssumedAlignmentILi128EEENS4_14SM90_TMA_STOREES25_S27_S27_EEEvvEEEEvNT_6ParamsE --------------------------
	.section	.nv.shared._ZN7cutlass13device_kernelINS_4gemm6kernel13GemmUniversalIN4cute5tupleIJiiiiEEENS1_10collective13CollectiveMmaINS1_35MainloopSm100TmaUmmaWarpSpecializedILi5ELi2ELi4ENS5_IJNS4_1CILi2EEENSA_ILi1EEESC_EEEEENS5_IJNSA_ILi128EEENSA_ILi64EEESF_EEENS_6half_tENS5_IJlSC_lEEESI_SJ_NS4_8TiledMMAINS4_8MMA_AtomIJNS4_26SM100_MMA_F16BF16_2x1SM_SSISI_SI_fLi128ELi64ELNS4_4UMMA5MajorE0ELSO_0ELNSN_7ScaleInE0ELSP_0EEEEEENS4_6LayoutINS5_IJSC_SC_SC_EEENS5_IJNSA_ILi0EEESU_SU_EEEEENS5_IJNS4_10UnderscoreESX_SX_EEEEENS4_18SM100_TMA_2SM_LOADENS4_14ComposedLayoutINS4_7SwizzleILi3ELi4ELi3EEENS4_18smem_ptr_flag_bitsILi16EEENSS_INS5_IJNSA_ILi8EEESG_EEENS5_IJSG_SC_EEEEEEEvNS4_8identityES10_S1A_vS1B_EENS_8epilogue10collective18CollectiveEpilogueINS1D_23Sm100TmaWarpSpecializedILi3ELi2ELi16ELb1ELb0EEEJNS5_IJSG_SG_SF_EEENS5_IJNSS_ISG_SC_EENSS_INS5_IJNSA_ILi16EEESB_EEENS5_IJSC_NSA_ILi32EEEEEEEEEEESI_SJ_SI_SJ_NS1D_6fusion15FusionCallbacksIS1H_NS1Q_17LinearCombinationISI_fSI_fLNS_15FloatRoundStyleE2EEES1I_S1P_JEEENS4_5SM1004TMEM4LOAD26SM100_TMEM_LOAD_32dp32b16xENS4_13SM90_TMA_LOADENS11_INS12_ILi1ELi4ELi3EEES15_NSS_INS5_IJS16_S1K_EEENS5_IJS1K_SC_EEEEEEENS4_39AutoVectorizingCopyWithAssumedAlignmentILi128EEENS4_14SM90_TMA_STOREES25_S27_S27_EEEvvEEEEvNT_6ParamsE,"aw",@nobits
	.sectionflags	@""
	.align	16
	.zero		1024


//--------------------- .nv.shared.reserved.0     --------------------------
	.section	.nv.shared.reserved.0,"aw",@nobits
	.weak		__nv_reservedSMEM_offset_0_alias
	.size		__nv_reservedSMEM_offset_0_alias, 0, 64
	.other		__nv_reservedSMEM_offset_0_alias,@"STO_CUDA_RESERVED_SHARED STV_DEFAULT"
__nv_reservedSMEM_offset_0_alias:
	.zero		0
.nv.shared.reserved.0:
	.zero		64
	.weak		__nv_reservedSMEM_tcgen05_partition
	.type		__nv_reservedSMEM_tcgen05_partition,@object
	.size		__nv_reservedSMEM_tcgen05_partition,(.L_0 - __nv_reservedSMEM_tcgen05_partition)
__nv_reservedSMEM_tcgen05_partition:
	.zero		32
.L_0:


//--------------------- .nv.global                --------------------------
	.section	.nv.global,"aw",@nobits
.nv.global:
	.type		_ZN39_INTERNAL_735c3280_4_k_cu_b0c5915a_76274cute1_E,@object
	.size		_ZN39_INTERNAL_735c3280_4_k_cu_b0c5915a_76274cute1_E,(_ZN39_INTERNAL_735c3280_4_k_cu_b0c5915a_76274cuda3std3__45__cpo6cbeginE - _ZN39_INTERNAL_735c3280_4_k_cu_b0c5915a_76274cute1_E)
_ZN39_INTERNAL_735c3280_4_k_cu_b0c5915a_76274cute1_E:
	.zero		1
	.type		_ZN39_INTERNAL_735c3280_4_k_cu_b0c5915a_76274cuda3std3__45__cpo6cbeginE,@object
	.size		_ZN39_INTERNAL_735c3280_4_k_cu_b0c5915a_76274cuda3std3__45__cpo6cbeginE,(_ZN39_INTERNAL_735c3280_4_k_cu_b0c5915a_76274cuda3std3__48in_placeE - _ZN39_INTERNAL_735c3280_4_k_cu_b0c5915a_76274cuda3std3__45__cpo6cbeginE)
_ZN39_INTERNAL_735c3280_4_k_cu_b0c5915a_76274cuda3std3__45__cpo6cbeginE:
	.zero		1
	.type		_ZN39_INTERNAL_735c3280_4_k_cu_b0c5915a_76274cuda3std3__48in_placeE,@object
	.size		_ZN39_INTERNAL_735c3280_4_k_cu_b0c5915a_76274cuda3std3__48in_placeE,(_ZN39_INTERNAL_735c3280_4_k_cu_b0c5915a_76274cuda3std6ranges3__45__cpo9iter_moveE - _ZN39_INTERNAL_735c3280_4_k_cu_b0c5915a_76274cuda3std3__48in_placeE)
_ZN39_INTERNAL_735c3280_4_k_cu_b0c5915a_76274cuda3std3__48in_placeE:
	.zero		1
	.type		_ZN39_INTERNAL_735c3280_4_k_cu_b0c5915a_76274cuda3std6ranges3__45__cpo9iter_moveE,@object
	.size		_ZN39_INTERNAL_735c3280_4_k_cu_b0c5915a_76274cuda3std6ranges3__45__cpo9iter_moveE,(_ZN39_INTERNAL_735c3280_4_k_cu_b0c5915a_76274cuda3std3__45__cpo5beginE - _ZN39_INTERNAL_735c3280_4_k_cu_b0c5915a_76274cuda3std6ranges3__45__cpo9iter_moveE)
_ZN39_INTERNAL_735c3280_4_k_cu_b0c5915a_76274cuda3std6ranges3__45__cpo9iter_moveE:
	.zero		1
	.type		_ZN39_INTERNAL_735c3280_4_k_cu_b0c5915a_76274cuda3std3__45__cpo5beginE,@object
	.size		_ZN39_INTERNAL_735c3280_4_k_cu_b0c5915a_76274cuda3std3__45__cpo5beginE,(_ZN39_INTERNAL_735c3280_4_k_cu_b0c5915a_76274cuda3std3__441_GLOBAL__N__735c3280_4_k_cu_b0c5915a_76276ignoreE - _ZN39_INTERNAL_735c3280_4_k_cu_b0c5915a_76274cuda3std3__45__cpo5beginE)
_ZN39_INTERNAL_735c3280_4_k_cu_b0c5915a_76274cuda3std3__45__cpo5beginE:
	.zero		1
	.type		_ZN39_INTERNAL_735c3280_4_k_cu_b0c5915a_76274cuda3std3__441_GLOBAL__N__735c3280_4_k_cu_b0c5915a_76276ignoreE,@object
	.size		_ZN39_INTERNAL_735c3280_4_k_cu_b0c5915a_76274cuda3std3__441_GLOBAL__N__735c3280_4_k_cu_b0c5915a_76276ignoreE,(_ZN39_INTERNAL_735c3280_4_k_cu_b0c5915a_76274cute7productE - _ZN39_INTERNAL_735c3280_4_k_cu_b0c5915a_76274cuda3std3__441_GLOBAL__N__735c3280_4_k_cu_b0c5915a_76276ignoreE)
_ZN39_INTERNAL_735c3280_4_k_cu_b0c5915a_76274cuda3std3__441_GLOBAL__N__735c3280_4_k_cu_b0c5915a_76276ignoreE:
	.zero		1
	.type		_ZN39_INTERNAL_735c3280_4_k_cu_b0c5915a_76274cute7productE,@object
	.size		_ZN39_INTERNAL_735c3280_4_k_cu_b0c5915a_76274cute7productE,(_ZN39_INTERNAL_735c3280_4_k_cu_b0c5915a_76274cuda3std3__45__cpo3endE - _ZN39_INTERNAL_735c3280_4_k_cu_b0c5915a_76274cute7productE)
_ZN39_INTERNAL_735c3280_4_k_cu_b0c5915a_76274cute7productE:
	.zero		1
	.type		_ZN39_INTERNAL_735c3280_4_k_cu_b0c5915a_76274cuda3std3__45__cpo3endE,@object
	.size		_ZN39_INTERNAL_735c3280_4_k_cu_b0c5915a_76274cuda3std3__45__cpo3endE,(_ZN39_INTERNAL_735c3280_4_k_cu_b0c5915a_76274cuda3std3__419piecewise_constructE - _ZN39_INTERNAL_735c3280_4_k_cu_b0c5915a_76274cuda3std3__45__cpo3endE)
_ZN39_INTERNAL_735c3280_4_k_cu_b0c5915a_76274cuda3std3__45__cpo3endE:
	.zero		1
	.type		_ZN39_INTERNAL_735c3280_4_k_cu_b0c5915a_76274cuda3std3__419piecewise_constructE,@object
	.size		_ZN39_INTERNAL_735c3280_4_k_cu_b0c5915a_76274cuda3std3__419piecewise_constructE,(_ZN39_INTERNAL_735c3280_4_k_cu_b0c5915a_76274cuda3std3__45__cpo4cendE - _ZN39_INTERNAL_735c3280_4_k_cu_b0c5915a_76274cuda3std3__419piecewise_constructE)
_ZN39_INTERNAL_735c3280_4_k_cu_b0c5915a_76274cuda3std3__419piecewise_constructE:
	.zero		1
	.type		_ZN39_INTERNAL_735c3280_4_k_cu_b0c5915a_76274cuda3std3__45__cpo4cendE,@object
	.size		_ZN39_INTERNAL_735c3280_4_k_cu_b0c5915a_76274cuda3std3__45__cpo4cendE,(_ZN39_INTERNAL_735c3280_4_k_cu_b0c5915a_76274cuda3std6ranges3__45__cpo4swapE - _ZN39_INTERNAL_735c3280_4_k_cu_b0c5915a_76274cuda3std3__45__cpo4cendE)
_ZN39_INTERNAL_735c3280_4_k_cu_b0c5915a_76274cuda3std3__45__cpo4cendE:
	.zero		1
	.type		_ZN39_INTERNAL_735c3280_4_k_cu_b0c5915a_76274cuda3std6ranges3__45__cpo4swapE,@object
	.size		_ZN39_INTERNAL_735c3280_4_k_cu_b0c5915a_76274cuda3std6ranges3__45__cpo4swapE,(.L_10 - _ZN39_INTERNAL_735c3280_4_k_cu_b0c5915a_76274cuda3std6ranges3__45__cpo4swapE)
_ZN39_INTERNAL_735c3280_4_k_cu_b0c5915a_76274cuda3std6ranges3__45__cpo4swapE:
	.zero		1
.L_10:


//--------------------- .nv.constant0._ZN7cutlass13device_kernelINS_4gemm6kernel13GemmUniversalIN4cute5tupleIJiiiiEEENS1_10collective13CollectiveMmaINS1_35MainloopSm100TmaUmmaWarpSpecializedILi5ELi2ELi4ENS5_IJNS4_1CILi2EEENSA_ILi1EEESC_EEEEENS5_IJNSA_ILi128EEENSA_ILi64EEESF_EEENS_6half_tENS5_IJlSC_lEEESI_SJ_NS4_8TiledMMAINS4_8MMA_AtomIJNS4_26SM100_MMA_F16BF16_2x1SM_SSISI_SI_fLi128ELi64ELNS4_4UMMA5MajorE0ELSO_0ELNSN_7ScaleInE0ELSP_0EEEEEENS4_6LayoutINS5_IJSC_SC_SC_EEENS5_IJNSA_ILi0EEESU_SU_EEEEENS5_IJNS4_10UnderscoreESX_SX_EEEEENS4_18SM100_TMA_2SM_LOADENS4_14ComposedLayoutINS4_7SwizzleILi3ELi4ELi3EEENS4_18smem_ptr_flag_bitsILi16EEENSS_INS5_IJNSA_ILi8EEESG_EEENS5_IJSG_SC_EEEEEEEvNS4_8identityES10_S1A_vS1B_EENS_8epilogue10collective18CollectiveEpilogueINS1D_23Sm100TmaWarpSpecializedILi3ELi2ELi16ELb1ELb0EEEJNS5_IJSG_SG_SF_EEENS5_IJNSS_ISG_SC_EENSS_INS5_IJNSA_ILi16EEESB_EEENS5_IJSC_NSA_ILi32EEEEEEEEEEESI_SJ_SI_SJ_NS1D_6fusion15FusionCallbacksIS1H_NS1Q_17LinearCombinationISI_fSI_fLNS_15FloatRoundStyleE2EEES1I_S1P_JEEENS4_5SM1004TMEM4LOAD26SM100_TMEM_LOAD_32dp32b16xENS4_13SM90_TMA_LOADENS11_INS12_ILi1ELi4ELi3EEES15_NSS_INS5_IJS16_S1K_EEENS5_IJS1K_SC_EEEEEEENS4_39AutoVectorizingCopyWithAssumedAlignmentILi128EEENS4_14SM90_TMA_STOREES25_S27_S27_EEEvvEEEEvNT_6ParamsE --------------------------
	.section	.nv.constant0._ZN7cutlass13device_kernelINS_4gemm6kernel13GemmUniversalIN4cute5tupleIJiiiiEEENS1_10collective13CollectiveMmaINS1_35MainloopSm100TmaUmmaWarpSpecializedILi5ELi2ELi4ENS5_IJNS4_1CILi2EEENSA_ILi1EEESC_EEEEENS5_IJNSA_ILi128EEENSA_ILi64EEESF_EEENS_6half_tENS5_IJlSC_lEEESI_SJ_NS4_8TiledMMAINS4_8MMA_AtomIJNS4_26SM100_MMA_F16BF16_2x1SM_SSISI_SI_fLi128ELi64ELNS4_4UMMA5MajorE0ELSO_0ELNSN_7ScaleInE0ELSP_0EEEEEENS4_6LayoutINS5_IJSC_SC_SC_EEENS5_IJNSA_ILi0EEESU_SU_EEEEENS5_IJNS4_10UnderscoreESX_SX_EEEEENS4_18SM100_TMA_2SM_LOADENS4_14ComposedLayoutINS4_7SwizzleILi3ELi4ELi3EEENS4_18smem_ptr_flag_bitsILi16EEENSS_INS5_IJNSA_ILi8EEESG_EEENS5_IJSG_SC_EEEEEEEvNS4_8identityES10_S1A_vS1B_EENS_8epilogue10collective18CollectiveEpilogueINS1D_23Sm100TmaWarpSpecializedILi3ELi2ELi16ELb1ELb0EEEJNS5_IJSG_SG_SF_EEENS5_IJNSS_ISG_SC_EENSS_INS5_IJNSA_ILi16EEESB_EEENS5_IJSC_NSA_ILi32EEEEEEEEEEESI_SJ_SI_SJ_NS1D_6fusion15FusionCallbacksIS1H_NS1Q_17LinearCombinationISI_fSI_fLNS_15FloatRoundStyleE2EEES1I_S1P_JEEENS4_5SM1004TMEM4LOAD26SM100_TMEM_LOAD_32dp32b16xENS4_13SM90_TMA_LOADENS11_INS12_ILi1ELi4ELi3EEES15_NSS_INS5_IJS16_S1K_EEENS5_IJS1K_SC_EEEEEEENS4_39AutoVectorizingCopyWithAssumedAlignmentILi128EEENS4_14SM90_TMA_STOREES25_S27_S27_EEEvvEEEEvNT_6ParamsE,"a",@progbits
	.sectionflags	@""
	.align	4
.nv.constant0._ZN7cutlass13device_kernelINS_4gemm6kernel13GemmUniversalIN4cute5tupleIJiiiiEEENS1_10collective13CollectiveMmaINS1_35MainloopSm100TmaUmmaWarpSpecializedILi5ELi2ELi4ENS5_IJNS4_1CILi2EEENSA_ILi1EEESC_EEEEENS5_IJNSA_ILi128EEENSA_ILi64EEESF_EEENS_6half_tENS5_IJlSC_lEEESI_SJ_NS4_8TiledMMAINS4_8MMA_AtomIJNS4_26SM100_MMA_F16BF16_2x1SM_SSISI_SI_fLi128ELi64ELNS4_4UMMA5MajorE0ELSO_0ELNSN_7ScaleInE0ELSP_0EEEEEENS4_6LayoutINS5_IJSC_SC_SC_EEENS5_IJNSA_ILi0EEESU_SU_EEEEENS5_IJNS4_10UnderscoreESX_SX_EEEEENS4_18SM100_TMA_2SM_LOADENS4_14ComposedLayoutINS4_7SwizzleILi3ELi4ELi3EEENS4_18smem_ptr_flag_bitsILi16EEENSS_INS5_IJNSA_ILi8EEESG_EEENS5_IJSG_SC_EEEEEEEvNS4_8identityES10_S1A_vS1B_EENS_8epilogue10collective18CollectiveEpilogueINS1D_23Sm100TmaWarpSpecializedILi3ELi2ELi16ELb1ELb0EEEJNS5_IJSG_SG_SF_EEENS5_IJNSS_ISG_SC_EENSS_INS5_IJNSA_ILi16EEESB_EEENS5_IJSC_NSA_ILi32EEEEEEEEEEESI_SJ_SI_SJ_NS1D_6fusion15FusionCallbacksIS1H_NS1Q_17LinearCombinationISI_fSI_fLNS_15FloatRoundStyleE2EEES1I_S1P_JEEENS4_5SM1004TMEM4LOAD26SM100_TMEM_LOAD_32dp32b16xENS4_13SM90_TMA_LOADENS11_INS12_ILi1ELi4ELi3EEES15_NSS_INS5_IJS16_S1K_EEENS5_IJS1K_SC_EEEEEEENS4_39AutoVectorizingCopyWithAssumedAlignmentILi128EEENS4_14SM90_TMA_STOREES25_S27_S27_EEEvvEEEEvNT_6ParamsE:
	.zero		2944


//--------------------- SYMBOLS --------------------------

	.type		.nv.reservedSmem.offset0,@object
	.size		.nv.reservedSmem.offset0,0x4
	.type		.nv.reservedSmem.cap,@object
	.size		.nv.reservedSmem.cap,0x4
	.type		__assertfail,@function
